	.target	sm_90a

	.elftype	@"ET_EXEC"


//--------------------- .note.nv.tkinfo           --------------------------
	.section	.note.nv.tkinfo,"",@"SHT_NOTE"
	.sectionflags	@"SHF_NOTE_NV_TKINFO"
	.tkinfo
        /*0018*/ 	.word	0x00000002
        /*0030*/ 	.string	""
        /*0030*/ 	.string	"ptxas"
        /*0030*/ 	.string	"Cuda compilation tools, release 13.0, V13.0.88"
        /*0030*/ 	.string	"Build cuda_13.0.r13.0/compiler.36424714_0"
        /*0030*/ 	.string	"-arch sm_90a -m 64 "



//--------------------- .note.nv.cuinfo           --------------------------
	.section	.note.nv.cuinfo,"",@"SHT_NOTE"
	.sectionflags	@"SHF_NOTE_NV_CUINFO"
        /*0018*/ 	.short	0x0002
        /*001a*/ 	.short	0x005a
        /*001c*/ 	.short	0x0082
	.zero		2


//--------------------- .nv.info                  --------------------------
	.section	.nv.info,"",@"SHT_CUDA_INFO"
	.align	4


	//----- nvinfo : EIATTR_REGCOUNT
	.align		4
        /*0000*/ 	.byte	0x04, 0x2f
        /*0002*/ 	.short	(.L_15 - .L_14)
	.align		4
.L_14:
        /*0004*/ 	.word	index@(_ZN7cutlass13device_kernelINS_4gemm6kernel13GemmUniversalIN4cute5tupleIJiiiiEEENS1_10collective13CollectiveMmaINS1_34MainloopSm90TmaGmmaWarpSpecializedILi7ENS5_IJNS4_1CILi4EEENSA_ILi2EEENSA_ILi1EEEEEENS1_35KernelTmaWarpSpecializedCooperativeEEENS5_IJNSA_ILi128EEESH_NSA_ILi64EEEEEENS_6half_tENS5_IJSD_llEEESK_NS5_IJlSD_lEEENS4_8TiledMMAINS4_8MMA_AtomIJNS4_4SM904GMMA26MMA_64x128x16_F32F16F16_SSILNSQ_5MajorE1ELSS_0ELNSQ_7ScaleInE1ELST_1EEEEEENS4_6LayoutINS5_IJSC_SD_SD_EEENS5_IJSD_NSA_ILi0EEESY_EEEEENS5_IJNS4_10UnderscoreES11_S11_EEEEENS4_23SM90_TMA_LOAD_MULTICASTENS4_14ComposedLayoutINS4_7SwizzleILi3ELi4ELi3EEENS4_18smem_ptr_flag_bitsILi16EEENSW_INS5_IJSI_NSA_ILi8EEEEEENS5_IJSD_SI_EEEEEEEvNS4_8identityES14_NS15_IS17_S19_NSW_INS5_IJS1A_SI_EEENS5_IJSI_SD_EEEEEEEvS1F_EENS_8epilogue10collective6detail29Sm90TmaWarpSpecializedAdapterINS1M_15DefaultEpilogueISK_SM_SM_NS1L_6thread17LinearCombinationISK_Li1EffLNS1Q_9ScaleType4KindE0ELNS_15FloatRoundStyleE2ESK_EENS1_15EpilogueDefaultEEEEEvvEEEEvNT_6ParamsE)
        /*0008*/ 	.word	0x000000a8


	//----- nvinfo : EIATTR_FRAME_SIZE
	.align		4
.L_15:
        /*000c*/ 	.byte	0x04, 0x11
        /*000e*/ 	.short	(.L_17 - .L_16)
	.align		4
.L_16:
        /*0010*/ 	.word	index@(_ZN7cutlass13device_kernelINS_4gemm6kernel13GemmUniversalIN4cute5tupleIJiiiiEEENS1_10collective13CollectiveMmaINS1_34MainloopSm90TmaGmmaWarpSpecializedILi7ENS5_IJNS4_1CILi4EEENSA_ILi2EEENSA_ILi1EEEEEENS1_35KernelTmaWarpSpecializedCooperativeEEENS5_IJNSA_ILi128EEESH_NSA_ILi64EEEEEENS_6half_tENS5_IJSD_llEEESK_NS5_IJlSD_lEEENS4_8TiledMMAINS4_8MMA_AtomIJNS4_4SM904GMMA26MMA_64x128x16_F32F16F16_SSILNSQ_5MajorE1ELSS_0ELNSQ_7ScaleInE1ELST_1EEEEEENS4_6LayoutINS5_IJSC_SD_SD_EEENS5_IJSD_NSA_ILi0EEESY_EEEEENS5_IJNS4_10UnderscoreES11_S11_EEEEENS4_23SM90_TMA_LOAD_MULTICASTENS4_14ComposedLayoutINS4_7SwizzleILi3ELi4ELi3EEENS4_18smem_ptr_flag_bitsILi16EEENSW_INS5_IJSI_NSA_ILi8EEEEEENS5_IJSD_SI_EEEEEEEvNS4_8identityES14_NS15_IS17_S19_NSW_INS5_IJS1A_SI_EEENS5_IJSI_SD_EEEEEEEvS1F_EENS_8epilogue10collective6detail29Sm90TmaWarpSpecializedAdapterINS1M_15DefaultEpilogueISK_SM_SM_NS1L_6thread17LinearCombinationISK_Li1EffLNS1Q_9ScaleType4KindE0ELNS_15FloatRoundStyleE2ESK_EENS1_15EpilogueDefaultEEEEEvvEEEEvNT_6ParamsE)
        /*0014*/ 	.word	0x00000000


	//----- nvinfo : EIATTR_MIN_STACK_SIZE
	.align		4
.L_17:
        /*0018*/ 	.byte	0x04, 0x12
        /*001a*/ 	.short	(.L_19 - .L_18)
	.align		4
.L_18:
        /*001c*/ 	.word	index@(_ZN7cutlass13device_kernelINS_4gemm6kernel13GemmUniversalIN4cute5tupleIJiiiiEEENS1_10collective13CollectiveMmaINS1_34MainloopSm90TmaGmmaWarpSpecializedILi7ENS5_IJNS4_1CILi4EEENSA_ILi2EEENSA_ILi1EEEEEENS1_35KernelTmaWarpSpecializedCooperativeEEENS5_IJNSA_ILi128EEESH_NSA_ILi64EEEEEENS_6half_tENS5_IJSD_llEEESK_NS5_IJlSD_lEEENS4_8TiledMMAINS4_8MMA_AtomIJNS4_4SM904GMMA26MMA_64x128x16_F32F16F16_SSILNSQ_5MajorE1ELSS_0ELNSQ_7ScaleInE1ELST_1EEEEEENS4_6LayoutINS5_IJSC_SD_SD_EEENS5_IJSD_NSA_ILi0EEESY_EEEEENS5_IJNS4_10UnderscoreES11_S11_EEEEENS4_23SM90_TMA_LOAD_MULTICASTENS4_14ComposedLayoutINS4_7SwizzleILi3ELi4ELi3EEENS4_18smem_ptr_flag_bitsILi16EEENSW_INS5_IJSI_NSA_ILi8EEEEEENS5_IJSD_SI_EEEEEEEvNS4_8identityES14_NS15_IS17_S19_NSW_INS5_IJS1A_SI_EEENS5_IJSI_SD_EEEEEEEvS1F_EENS_8epilogue10collective6detail29Sm90TmaWarpSpecializedAdapterINS1M_15DefaultEpilogueISK_SM_SM_NS1L_6thread17LinearCombinationISK_Li1EffLNS1Q_9ScaleType4KindE0ELNS_15FloatRoundStyleE2ESK_EENS1_15EpilogueDefaultEEEEEvvEEEEvNT_6ParamsE)
        /*0020*/ 	.word	0x00000000
.L_19:


//--------------------- .nv.compat                --------------------------
	.section	.nv.compat,"",@"SHT_CUDA_COMPAT_INFO"
	.align	4
        /*0000*/ 	.byte	0x02, 0x09, 0x01, 0x00, 0x02, 0x02, 0x04, 0x00, 0x02, 0x05, 0x05, 0x00, 0x03, 0x07, 0x01, 0x01
        /*0010*/ 	.byte	0x02, 0x03, 0x01, 0x00, 0x02, 0x06, 0x01, 0x00, 0x04, 0x0b, 0x08, 0x00, 0x00, 0x00, 0x00, 0x00
        /*0020*/ 	.byte	0x00, 0x00, 0x00, 0x00


//--------------------- .nv.info._ZN7cutlass13device_kernelINS_4gemm6kernel13GemmUniversalIN4cute5tupleIJiiiiEEENS1_10collective13CollectiveMmaINS1_34MainloopSm90TmaGmmaWarpSpecializedILi7ENS5_IJNS4_1CILi4EEENSA_ILi2EEENSA_ILi1EEEEEENS1_35KernelTmaWarpSpecializedCooperativeEEENS5_IJNSA_ILi128EEESH_NSA_ILi64EEEEEENS_6half_tENS5_IJSD_llEEESK_NS5_IJlSD_lEEENS4_8TiledMMAINS4_8MMA_AtomIJNS4_4SM904GMMA26MMA_64x128x16_F32F16F16_SSILNSQ_5MajorE1ELSS_0ELNSQ_7ScaleInE1ELST_1EEEEEENS4_6LayoutINS5_IJSC_SD_SD_EEENS5_IJSD_NSA_ILi0EEESY_EEEEENS5_IJNS4_10UnderscoreES11_S11_EEEEENS4_23SM90_TMA_LOAD_MULTICASTENS4_14ComposedLayoutINS4_7SwizzleILi3ELi4ELi3EEENS4_18smem_ptr_flag_bitsILi16EEENSW_INS5_IJSI_NSA_ILi8EEEEEENS5_IJSD_SI_EEEEEEEvNS4_8identityES14_NS15_IS17_S19_NSW_INS5_IJS1A_SI_EEENS5_IJSI_SD_EEEEEEEvS1F_EENS_8epilogue10collective6detail29Sm90TmaWarpSpecializedAdapterINS1M_15DefaultEpilogueISK_SM_SM_NS1L_6thread17LinearCombinationISK_Li1EffLNS1Q_9ScaleType4KindE0ELNS_15FloatRoundStyleE2ESK_EENS1_15EpilogueDefaultEEEEEvvEEEEvNT_6ParamsE --------------------------
	.section	.nv.info._ZN7cutlass13device_kernelINS_4gemm6kernel13GemmUniversalIN4cute5tupleIJiiiiEEENS1_10collective13CollectiveMmaINS1_34MainloopSm90TmaGmmaWarpSpecializedILi7ENS5_IJNS4_1CILi4EEENSA_ILi2EEENSA_ILi1EEEEEENS1_35KernelTmaWarpSpecializedCooperativeEEENS5_IJNSA_ILi128EEESH_NSA_ILi64EEEEEENS_6half_tENS5_IJSD_llEEESK_NS5_IJlSD_lEEENS4_8TiledMMAINS4_8MMA_AtomIJNS4_4SM904GMMA26MMA_64x128x16_F32F16F16_SSILNSQ_5MajorE1ELSS_0ELNSQ_7ScaleInE1ELST_1EEEEEENS4_6LayoutINS5_IJSC_SD_SD_EEENS5_IJSD_NSA_ILi0EEESY_EEEEENS5_IJNS4_10UnderscoreES11_S11_EEEEENS4_23SM90_TMA_LOAD_MULTICASTENS4_14ComposedLayoutINS4_7SwizzleILi3ELi4ELi3EEENS4_18smem_ptr_flag_bitsILi16EEENSW_INS5_IJSI_NSA_ILi8EEEEEENS5_IJSD_SI_EEEEEEEvNS4_8identityES14_NS15_IS17_S19_NSW_INS5_IJS1A_SI_EEENS5_IJSI_SD_EEEEEEEvS1F_EENS_8epilogue10collective6detail29Sm90TmaWarpSpecializedAdapterINS1M_15DefaultEpilogueISK_SM_SM_NS1L_6thread17LinearCombinationISK_Li1EffLNS1Q_9ScaleType4KindE0ELNS_15FloatRoundStyleE2ESK_EENS1_15EpilogueDefaultEEEEEvvEEEEvNT_6ParamsE,"",@"SHT_CUDA_INFO"
	.sectionflags	@""
	.align	4


	//----- nvinfo : EIATTR_CUDA_API_VERSION
	.align		4
        /*0000*/ 	.byte	0x04, 0x37
        /*0002*/ 	.short	(.L_21 - .L_20)
.L_20:
        /*0004*/ 	.word	0x00000082


	//----- nvinfo : EIATTR_KPARAM_INFO
	.align		4
.L_21:
        /*0008*/ 	.byte	0x04, 0x17
        /*000a*/ 	.short	(.L_23 - .L_22)
.L_22:
        /*000c*/ 	.word	0x00000000
        /*0010*/ 	.short	0x0000
        /*0012*/ 	.short	0x0070
        /*0014*/ 	.byte	0x00, 0xf0, 0x01, 0x10


	//----- nvinfo : EIATTR_SPARSE_MMA_MASK
	.align		4
.L_23:
        /*0018*/ 	.byte	0x03, 0x50
        /*001a*/ 	.short	0x0000


	//----- nvinfo : EIATTR_MAXREG_COUNT
	.align		4
        /*001c*/ 	.byte	0x03, 0x1b
        /*001e*/ 	.short	0x00a8


	//----- nvinfo : EIATTR_NUM_BARRIERS
	.align		4
        /*0020*/ 	.byte	0x02, 0x4c
        /*0022*/ 	.byte	0x01
	.zero		1


	//----- nvinfo : EIATTR_EXTERNS
	.align		4
        /*0024*/ 	.byte	0x04, 0x0f
        /*0026*/ 	.short	(.L_25 - .L_24)


	//   ....[0]....
	.align		4
.L_24:
        /*0028*/ 	.word	index@(__assertfail)


	//----- nvinfo : EIATTR_MERCURY_ISA_VERSION
	.align		4
.L_25:
        /*002c*/ 	.byte	0x03, 0x5f
        /*002e*/ 	.short	0x0101


	//----- nvinfo : EIATTR_INT_WARP_WIDE_INSTR_OFFSETS
	.align		4
        /*0030*/ 	.byte	0x04, 0x31
        /*0032*/ 	.short	(.L_27 - .L_26)


	//   ....[0]....
.L_26:
        /*0034*/ 	.word	0x00000540


	//   ....[1]....
        /*0038*/ 	.word	0x00000560


	//   ....[2]....
        /*003c*/ 	.word	0x00000710


	//----- nvinfo : EIATTR_COOP_GROUP_MASK_REGIDS
	.align		4
.L_27:
        /*0040*/ 	.byte	0x04, 0x29
        /*0042*/ 	.short	(.L_29 - .L_28)


	//   ....[0]....
.L_28:
        /*0044*/ 	.word	0xffffffff


	//   ....[1]....
        /*0048*/ 	.word	0xffffffff


	//   ....[2]....
        /*004c*/ 	.word	0xffffffff


	//   ....[3]....
        /*0050*/ 	.word	0xffffffff


	//   ....[4]....
        /*0054*/ 	.word	0xffffffff


	//   ....[5]....
        /*0058*/ 	.word	0xffffffff


	//----- nvinfo : EIATTR_COOP_GROUP_INSTR_OFFSETS
	.align		4
.L_29:
        /*005c*/ 	.byte	0x04, 0x28
        /*005e*/ 	.short	(.L_31 - .L_30)


	//   ....[0]....
.L_30:
        /*0060*/ 	.word	0x00000060


	//   ....[1]....
        /*0064*/ 	.word	0x00000070


	//   ....[2]....
        /*0068*/ 	.word	0x00000130


	//   ....[3]....
        /*006c*/ 	.word	0x00000360


	//   ....[4]....
        /*0070*/ 	.word	0x00000880


	//   ....[5]....
        /*0074*/ 	.word	0x00001500


	//----- nvinfo : EIATTR_REG_RECONFIG
	.align		4
.L_31:
        /*0078*/ 	.byte	0x01, 0x54
	.zero		2


	//----- nvinfo : EIATTR_SYSCALL_OFFSETS
	.align		4
        /*007c*/ 	.byte	0x04, 0x46
        /*007e*/ 	.short	(.L_33 - .L_32)


	//   ....[0]....
.L_32:
        /*0080*/ 	.word	0x000016e0


	//----- nvinfo : EIATTR_MBARRIER_INSTR_OFFSETS
	.align		4
.L_33:
        /*0084*/ 	.byte	0x04, 0x39
        /*0086*/ 	.short	(.L_35 - .L_34)


	//   ....[0]....
.L_34:
        /*0088*/ 	.word	0x00000250
        /*008c*/ 	.word	0x000000ff
        /*0090*/ 	.word	0x00000000
        /*0094*/ 	.short	0x0100
        /*0096*/ 	.byte	0x08
	.zero		1


	//   ....[1]....
        /*0098*/ 	.word	0x00000260
        /*009c*/ 	.word	0x000000ff
        /*00a0*/ 	.word	0x00000038
        /*00a4*/ 	.short	0x0100
        /*00a6*/ 	.byte	0x08
	.zero		1


	//   ....[2]....
        /*00a8*/ 	.word	0x00000270
        /*00ac*/ 	.word	0x000000ff
        /*00b0*/ 	.word	0x00000008
        /*00b4*/ 	.short	0x0100
        /*00b6*/ 	.byte	0x08
	.zero		1


	//   ....[3]....
        /*00b8*/ 	.word	0x00000280
        /*00bc*/ 	.word	0x000000ff
        /*00c0*/ 	.word	0x00000040
        /*00c4*/ 	.short	0x0100
        /*00c6*/ 	.byte	0x08
	.zero		1


	//   ....[4]....
        /*00c8*/ 	.word	0x00000290
        /*00cc*/ 	.word	0x000000ff
        /*00d0*/ 	.word	0x00000010
        /*00d4*/ 	.short	0x0100
        /*00d6*/ 	.byte	0x08
	.zero		1


	//   ....[5]....
        /*00d8*/ 	.word	0x000002a0
        /*00dc*/ 	.word	0x000000ff
        /*00e0*/ 	.word	0x00000048
        /*00e4*/ 	.short	0x0100
        /*00e6*/ 	.byte	0x08
	.zero		1


	//   ....[6]....
        /*00e8*/ 	.word	0x000002b0
        /*00ec*/ 	.word	0x000000ff
        /*00f0*/ 	.word	0x00000018
        /*00f4*/ 	.short	0x0100
        /*00f6*/ 	.byte	0x08
	.zero		1


	//   ....[7]....
        /*00f8*/ 	.word	0x000002c0
        /*00fc*/ 	.word	0x000000ff
        /*0100*/ 	.word	0x00000050
        /*0104*/ 	.short	0x0100
        /*0106*/ 	.byte	0x08
	.zero		1


	//   ....[8]....
        /*0108*/ 	.word	0x000002d0
        /*010c*/ 	.word	0x000000ff
        /*0110*/ 	.word	0x00000020
        /*0114*/ 	.short	0x0100
        /*0116*/ 	.byte	0x08
	.zero		1


	//   ....[9]....
        /*0118*/ 	.word	0x000002e0
        /*011c*/ 	.word	0x000000ff
        /*0120*/ 	.word	0x00000058
        /*0124*/ 	.short	0x0100
        /*0126*/ 	.byte	0x08
	.zero		1


	//   ....[10]....
        /*0128*/ 	.word	0x000002f0
        /*012c*/ 	.word	0x000000ff
        /*0130*/ 	.word	0x00000028
        /*0134*/ 	.short	0x0100
        /*0136*/ 	.byte	0x08
	.zero		1


	//   ....[11]....
        /*0138*/ 	.word	0x00000300
        /*013c*/ 	.word	0x000000ff
        /*0140*/ 	.word	0x00000060
        /*0144*/ 	.short	0x0100
        /*0146*/ 	.byte	0x08
	.zero		1


	//   ....[12]....
        /*0148*/ 	.word	0x00000310
        /*014c*/ 	.word	0x000000ff
        /*0150*/ 	.word	0x00000030
        /*0154*/ 	.short	0x0100
        /*0156*/ 	.byte	0x08
	.zero		1


	//   ....[13]....
        /*0158*/ 	.word	0x00000320
        /*015c*/ 	.word	0x000000ff
        /*0160*/ 	.word	0x00000068
        /*0164*/ 	.short	0x0100
        /*0166*/ 	.byte	0x08
	.zero		1


	//   ....[14]....
        /*0168*/ 	.word	0x00000790
        /*016c*/ 	.word	0x000000ff
        /*0170*/ 	.word	0x00000080
        /*0174*/ 	.short	0x0100
        /*0176*/ 	.byte	0x06
	.zero		1


	//   ....[15]....
        /*0178*/ 	.word	0x00000830
        /*017c*/ 	.word	0x000000ff
        /*0180*/ 	.word	0x00000088
        /*0184*/ 	.short	0x0100
        /*0186*/ 	.byte	0x06
	.zero		1


	//   ....[16]....
        /*0188*/ 	.word	0x000017a0
        /*018c*/ 	.word	0x00000003
        /*0190*/ 	.word	0x00000000
        /*0194*/ 	.short	0x010a
        /*0196*/ 	.byte	0x3f
	.zero		1


	//   ....[17]....
        /*0198*/ 	.word	0x00001800
        /*019c*/ 	.word	0x00000003
        /*01a0*/ 	.word	0x00000000
        /*01a4*/ 	.short	0x010a
        /*01a6*/ 	.byte	0x3f
	.zero		1


	//   ....[18]....
        /*01a8*/ 	.word	0x00001b80
        /*01ac*/ 	.word	0x00000005
        /*01b0*/ 	.word	0x00000000
        /*01b4*/ 	.short	0x010a
        /*01b6*/ 	.byte	0x3f
	.zero		1


	//   ....[19]....
        /*01b8*/ 	.word	0x00001bc0
        /*01bc*/ 	.word	0x00000005
        /*01c0*/ 	.word	0x00000000
        /*01c4*/ 	.short	0x010a
        /*01c6*/ 	.byte	0x3f
	.zero		1


	//   ....[20]....
        /*01c8*/ 	.word	0x00001e20
        /*01cc*/ 	.word	0x00000004
        /*01d0*/ 	.word	0x00000000
        /*01d4*/ 	.short	0x0101
        /*01d6*/ 	.byte	0x3f
	.zero		1


	//   ....[21]....
        /*01d8*/ 	.word	0x00002040
        /*01dc*/ 	.word	0x00000000
        /*01e0*/ 	.word	0x00000000
        /*01e4*/ 	.short	0x0101
        /*01e6*/ 	.byte	0x3f
	.zero		1


	//   ....[22]....
        /*01e8*/ 	.word	0x000072f0
        /*01ec*/ 	.word	0x00000015
        /*01f0*/ 	.word	0x00000038
        /*01f4*/ 	.short	0x010a
        /*01f6*/ 	.byte	0x3f
	.zero		1


	//   ....[23]....
        /*01f8*/ 	.word	0x00007770
        /*01fc*/ 	.word	0x00000006
        /*0200*/ 	.word	0x00000088
        /*0204*/ 	.short	0x0101
        /*0206*/ 	.byte	0x3f
	.zero		1


	//   ....[24]....
        /*0208*/ 	.word	0x00007e70
        /*020c*/ 	.word	0x00000007
        /*0210*/ 	.word	0x00000000
        /*0214*/ 	.short	0x010a
        /*0216*/ 	.byte	0x3f
	.zero		1


	//   ....[25]....
        /*0218*/ 	.word	0x00007ef0
        /*021c*/ 	.word	0x00000008
        /*0220*/ 	.word	0x00000000
        /*0224*/ 	.short	0x010a
        /*0226*/ 	.byte	0x3f
	.zero		1


	//   ....[26]....
        /*0228*/ 	.word	0x00007f80
        /*022c*/ 	.word	0x00000009
        /*0230*/ 	.word	0x00000000
        /*0234*/ 	.short	0x010a
        /*0236*/ 	.byte	0x3f
	.zero		1


	//   ....[27]....
        /*0238*/ 	.word	0x00008010
        /*023c*/ 	.word	0x00000008
        /*0240*/ 	.word	0x00000000
        /*0244*/ 	.short	0x010a
        /*0246*/ 	.byte	0x3f
	.zero		1


	//   ....[28]....
        /*0248*/ 	.word	0x000080a0
        /*024c*/ 	.word	0x00000009
        /*0250*/ 	.word	0x00000000
        /*0254*/ 	.short	0x010a
        /*0256*/ 	.byte	0x3f
	.zero		1


	//   ....[29]....
        /*0258*/ 	.word	0x00008130
        /*025c*/ 	.word	0x00000006
        /*0260*/ 	.word	0x00000000
        /*0264*/ 	.short	0x010a
        /*0266*/ 	.byte	0x3f
	.zero		1


	//   ....[30]....
        /*0268*/ 	.word	0x000081c0
        /*026c*/ 	.word	0x00000003
        /*0270*/ 	.word	0x00000000
        /*0274*/ 	.short	0x010a
        /*0276*/ 	.byte	0x3f
	.zero		1


	//   ....[31]....
        /*0278*/ 	.word	0x00008220
        /*027c*/ 	.word	0x00000003
        /*0280*/ 	.word	0x00000000
        /*0284*/ 	.short	0x010a
        /*0286*/ 	.byte	0x3f
	.zero		1


	//   ....[32]....
        /*0288*/ 	.word	0x00008270
        /*028c*/ 	.word	0x00000005
        /*0290*/ 	.word	0x00000000
        /*0294*/ 	.short	0x010a
        /*0296*/ 	.byte	0x3f
	.zero		1


	//   ....[33]....
        /*0298*/ 	.word	0x00008340
        /*029c*/ 	.word	0x00000015
        /*02a0*/ 	.word	0x00000038
        /*02a4*/ 	.short	0x010a
        /*02a6*/ 	.byte	0x3f
	.zero		1


	//   ....[34]....
        /*02a8*/ 	.word	0x00008410
        /*02ac*/ 	.word	0x00000007
        /*02b0*/ 	.word	0x00000000
        /*02b4*/ 	.short	0x010a
        /*02b6*/ 	.byte	0x3f
	.zero		1


	//   ....[35]....
        /*02b8*/ 	.word	0x00008460
        /*02bc*/ 	.word	0x00000008
        /*02c0*/ 	.word	0x00000000
        /*02c4*/ 	.short	0x010a
        /*02c6*/ 	.byte	0x3f
	.zero		1


	//   ....[36]....
        /*02c8*/ 	.word	0x000084b0
        /*02cc*/ 	.word	0x00000009
        /*02d0*/ 	.word	0x00000000
        /*02d4*/ 	.short	0x010a
        /*02d6*/ 	.byte	0x3f
	.zero		1


	//   ....[37]....
        /*02d8*/ 	.word	0x00008500
        /*02dc*/ 	.word	0x00000008
        /*02e0*/ 	.word	0x00000000
        /*02e4*/ 	.short	0x010a
        /*02e6*/ 	.byte	0x3f
	.zero		1


	//   ....[38]....
        /*02e8*/ 	.word	0x00008550
        /*02ec*/ 	.word	0x00000009
        /*02f0*/ 	.word	0x00000000
        /*02f4*/ 	.short	0x010a
        /*02f6*/ 	.byte	0x3f
	.zero		1


	//   ....[39]....
        /*02f8*/ 	.word	0x000085a0
        /*02fc*/ 	.word	0x00000006
        /*0300*/ 	.word	0x00000000
        /*0304*/ 	.short	0x010a
        /*0306*/ 	.byte	0x3f
	.zero		1


	//----- nvinfo : EIATTR_NUM_MBARRIERS
	.align		4
.L_35:
        /*0308*/ 	.byte	0x03, 0x38
        /*030a*/ 	.short	0x0010


	//----- nvinfo : EIATTR_EXIT_INSTR_OFFSETS
	.align		4
        /*030c*/ 	.byte	0x04, 0x1c
        /*030e*/ 	.short	(.L_37 - .L_36)


	//   ....[0]....
.L_36:
        /*0310*/ 	.word	0x00000a50


	//   ....[1]....
        /*0314*/ 	.word	0x00001260


	//   ....[2]....
        /*0318*/ 	.word	0x00006930


	//   ....[3]....
        /*031c*/ 	.word	0x00006e90


	//   ....[4]....
        /*0320*/ 	.word	0x00008210


	//----- nvinfo : EIATTR_MAX_THREADS
	.align		4
.L_37:
        /*0324*/ 	.byte	0x04, 0x05
        /*0326*/ 	.short	(.L_39 - .L_38)
.L_38:
        /*0328*/ 	.word	0x00000180
        /*032c*/ 	.word	0x00000001
        /*0330*/ 	.word	0x00000001


	//----- nvinfo : EIATTR_CRS_STACK_SIZE
	.align		4
.L_39:
        /*0334*/ 	.byte	0x04, 0x1e
        /*0336*/ 	.short	(.L_41 - .L_40)
.L_40:
        /*0338*/ 	.word	0x00000000


	//----- nvinfo : EIATTR_CBANK_PARAM_SIZE
	.align		4
.L_41:
        /*033c*/ 	.byte	0x03, 0x19
        /*033e*/ 	.short	0x0470


	//----- nvinfo : EIATTR_PARAM_CBANK
	.align		4
        /*0340*/ 	.byte	0x04, 0x0a
        /*0342*/ 	.short	(.L_43 - .L_42)
	.align		4
.L_42:
        /*0344*/ 	.word	index@(.nv.constant0._ZN7cutlass13device_kernelINS_4gemm6kernel13GemmUniversalIN4cute5tupleIJiiiiEEENS1_10collective13CollectiveMmaINS1_34MainloopSm90TmaGmmaWarpSpecializedILi7ENS5_IJNS4_1CILi4EEENSA_ILi2EEENSA_ILi1EEEEEENS1_35KernelTmaWarpSpecializedCooperativeEEENS5_IJNSA_ILi128EEESH_NSA_ILi64EEEEEENS_6half_tENS5_IJSD_llEEESK_NS5_IJlSD_lEEENS4_8TiledMMAINS4_8MMA_AtomIJNS4_4SM904GMMA26MMA_64x128x16_F32F16F16_SSILNSQ_5MajorE1ELSS_0ELNSQ_7ScaleInE1ELST_1EEEEEENS4_6LayoutINS5_IJSC_SD_SD_EEENS5_IJSD_NSA_ILi0EEESY_EEEEENS5_IJNS4_10UnderscoreES11_S11_EEEEENS4_23SM90_TMA_LOAD_MULTICASTENS4_14ComposedLayoutINS4_7SwizzleILi3ELi4ELi3EEENS4_18smem_ptr_flag_bitsILi16EEENSW_INS5_IJSI_NSA_ILi8EEEEEENS5_IJSD_SI_EEEEEEEvNS4_8identityES14_NS15_IS17_S19_NSW_INS5_IJS1A_SI_EEENS5_IJSI_SD_EEEEEEEvS1F_EENS_8epilogue10collective6detail29Sm90TmaWarpSpecializedAdapterINS1M_15DefaultEpilogueISK_SM_SM_NS1L_6thread17LinearCombinationISK_Li1EffLNS1Q_9ScaleType4KindE0ELNS_15FloatRoundStyleE2ESK_EENS1_15EpilogueDefaultEEEEEvvEEEEvNT_6ParamsE)
        /*0348*/ 	.short	0x0210
        /*034a*/ 	.short	0x0470


	//----- nvinfo : EIATTR_SW_WAR
	.align		4
.L_43:
        /*034c*/ 	.byte	0x04, 0x36
        /*034e*/ 	.short	(.L_45 - .L_44)
.L_44:
        /*0350*/ 	.word	0x00000008
.L_45:


//--------------------- .nv.callgraph             --------------------------
	.section	.nv.callgraph,"",@"SHT_CUDA_CALLGRAPH"
	.align	4
	.sectionentsize	8
	.align		4
        /*0000*/ 	.word	0x00000000
	.align		4
        /*0004*/ 	.word	0xffffffff
	.align		4
        /*0008*/ 	.word	index@(_ZN7cutlass13device_kernelINS_4gemm6kernel13GemmUniversalIN4cute5tupleIJiiiiEEENS1_10collective13CollectiveMmaINS1_34MainloopSm90TmaGmmaWarpSpecializedILi7ENS5_IJNS4_1CILi4EEENSA_ILi2EEENSA_ILi1EEEEEENS1_35KernelTmaWarpSpecializedCooperativeEEENS5_IJNSA_ILi128EEESH_NSA_ILi64EEEEEENS_6half_tENS5_IJSD_llEEESK_NS5_IJlSD_lEEENS4_8TiledMMAINS4_8MMA_AtomIJNS4_4SM904GMMA26MMA_64x128x16_F32F16F16_SSILNSQ_5MajorE1ELSS_0ELNSQ_7ScaleInE1ELST_1EEEEEENS4_6LayoutINS5_IJSC_SD_SD_EEENS5_IJSD_NSA_ILi0EEESY_EEEEENS5_IJNS4_10UnderscoreES11_S11_EEEEENS4_23SM90_TMA_LOAD_MULTICASTENS4_14ComposedLayoutINS4_7SwizzleILi3ELi4ELi3EEENS4_18smem_ptr_flag_bitsILi16EEENSW_INS5_IJSI_NSA_ILi8EEEEEENS5_IJSD_SI_EEEEEEEvNS4_8identityES14_NS15_IS17_S19_NSW_INS5_IJS1A_SI_EEENS5_IJSI_SD_EEEEEEEvS1F_EENS_8epilogue10collective6detail29Sm90TmaWarpSpecializedAdapterINS1M_15DefaultEpilogueISK_SM_SM_NS1L_6thread17LinearCombinationISK_Li1EffLNS1Q_9ScaleType4KindE0ELNS_15FloatRoundStyleE2ESK_EENS1_15EpilogueDefaultEEEEEvvEEEEvNT_6ParamsE)
	.align		4
        /*000c*/ 	.word	index@(__assertfail)
	.align		4
        /*0010*/ 	.word	0x00000000
	.align		4
        /*0014*/ 	.word	0xfffffffe
	.align		4
        /*0018*/ 	.word	0x00000000
	.align		4
        /*001c*/ 	.word	0xfffffffd
	.align		4
        /*0020*/ 	.word	0x00000000
	.align		4
        /*0024*/ 	.word	0xfffffffc


//--------------------- .nv.constant4             --------------------------
	.section	.nv.constant4,"a",@progbits
	.align	8
	.align		8
.nv.constant4:
        /*0000*/ 	.dword	__assertfail
	.align		8
        /*0008*/ 	.dword	__unnamed_1
	.align		8
        /*0010*/ 	.dword	_ZN40_INTERNAL_2ec1fada_4_k_cu_eda3b3ad_246564cuda3std3__45__cpo5beginE
	.align		8
        /*0018*/ 	.dword	_ZN40_INTERNAL_2ec1fada_4_k_cu_eda3b3ad_246564cuda3std3__45__cpo3endE
	.align		8
        /*0020*/ 	.dword	_ZN40_INTERNAL_2ec1fada_4_k_cu_eda3b3ad_246564cuda3std3__45__cpo6cbeginE
	.align		8
        /*0028*/ 	.dword	_ZN40_INTERNAL_2ec1fada_4_k_cu_eda3b3ad_246564cuda3std3__45__cpo4cendE
	.align		8
        /*0030*/ 	.dword	_ZN40_INTERNAL_2ec1fada_4_k_cu_eda3b3ad_246564cuda3std3__442_GLOBAL__N__2ec1fada_4_k_cu_eda3b3ad_246566ignoreE
	.align		8
        /*0038*/ 	.dword	_ZN40_INTERNAL_2ec1fada_4_k_cu_eda3b3ad_246564cuda3std3__419piecewise_constructE
	.align		8
        /*0040*/ 	.dword	_ZN40_INTERNAL_2ec1fada_4_k_cu_eda3b3ad_246564cuda3std3__48in_placeE
	.align		8
        /*0048*/ 	.dword	_ZN40_INTERNAL_2ec1fada_4_k_cu_eda3b3ad_246564cuda3std6ranges3__45__cpo4swapE
	.align		8
        /*0050*/ 	.dword	_ZN40_INTERNAL_2ec1fada_4_k_cu_eda3b3ad_246564cuda3std6ranges3__45__cpo9iter_moveE
	.align		8
        /*0058*/ 	.dword	_ZN40_INTERNAL_2ec1fada_4_k_cu_eda3b3ad_246564cute7productE
	.align		8
        /*0060*/ 	.dword	_ZN40_INTERNAL_2ec1fada_4_k_cu_eda3b3ad_246564cute1_E
	.align		8
        /*0068*/ 	.dword	$str$22
	.align		8
        /*0070*/ 	.dword	$str$23


//--------------------- .text._ZN7cutlass13device_kernelINS_4gemm6kernel13GemmUniversalIN4cute5tupleIJiiiiEEENS1_10collective13CollectiveMmaINS1_34MainloopSm90TmaGmmaWarpSpecializedILi7ENS5_IJNS4_1CILi4EEENSA_ILi2EEENSA_ILi1EEEEEENS1_35KernelTmaWarpSpecializedCooperativeEEENS5_IJNSA_ILi128EEESH_NSA_ILi64EEEEEENS_6half_tENS5_IJSD_llEEESK_NS5_IJlSD_lEEENS4_8TiledMMAINS4_8MMA_AtomIJNS4_4SM904GMMA26MMA_64x128x16_F32F16F16_SSILNSQ_5MajorE1ELSS_0ELNSQ_7ScaleInE1ELST_1EEEEEENS4_6LayoutINS5_IJSC_SD_SD_EEENS5_IJSD_NSA_ILi0EEESY_EEEEENS5_IJNS4_10UnderscoreES11_S11_EEEEENS4_23SM90_TMA_LOAD_MULTICASTENS4_14ComposedLayoutINS4_7SwizzleILi3ELi4ELi3EEENS4_18smem_ptr_flag_bitsILi16EEENSW_INS5_IJSI_NSA_ILi8EEEEEENS5_IJSD_SI_EEEEEEEvNS4_8identityES14_NS15_IS17_S19_NSW_INS5_IJS1A_SI_EEENS5_IJSI_SD_EEEEEEEvS1F_EENS_8epilogue10collective6detail29Sm90TmaWarpSpecializedAdapterINS1M_15DefaultEpilogueISK_SM_SM_NS1L_6thread17LinearCombinationISK_Li1EffLNS1Q_9ScaleType4KindE0ELNS_15FloatRoundStyleE2ESK_EENS1_15EpilogueDefaultEEEEEvvEEEEvNT_6ParamsE --------------------------
	.section	.text._ZN7cutlass13device_kernelINS_4gemm6kernel13GemmUniversalIN4cute5tupleIJiiiiEEENS1_10collective13CollectiveMmaINS1_34MainloopSm90TmaGmmaWarpSpecializedILi7ENS5_IJNS4_1CILi4EEENSA_ILi2EEENSA_ILi1EEEEEENS1_35KernelTmaWarpSpecializedCooperativeEEENS5_IJNSA_ILi128EEESH_NSA_ILi64EEEEEENS_6half_tENS5_IJSD_llEEESK_NS5_IJlSD_lEEENS4_8TiledMMAINS4_8MMA_AtomIJNS4_4SM904GMMA26MMA_64x128x16_F32F16F16_SSILNSQ_5MajorE1ELSS_0ELNSQ_7ScaleInE1ELST_1EEEEEENS4_6LayoutINS5_IJSC_SD_SD_EEENS5_IJSD_NSA_ILi0EEESY_EEEEENS5_IJNS4_10UnderscoreES11_S11_EEEEENS4_23SM90_TMA_LOAD_MULTICASTENS4_14ComposedLayoutINS4_7SwizzleILi3ELi4ELi3EEENS4_18smem_ptr_flag_bitsILi16EEENSW_INS5_IJSI_NSA_ILi8EEEEEENS5_IJSD_SI_EEEEEEEvNS4_8identityES14_NS15_IS17_S19_NSW_INS5_IJS1A_SI_EEENS5_IJSI_SD_EEEEEEEvS1F_EENS_8epilogue10collective6detail29Sm90TmaWarpSpecializedAdapterINS1M_15DefaultEpilogueISK_SM_SM_NS1L_6thread17LinearCombinationISK_Li1EffLNS1Q_9ScaleType4KindE0ELNS_15FloatRoundStyleE2ESK_EENS1_15EpilogueDefaultEEEEEvvEEEEvNT_6ParamsE,"ax",@progbits
	.align	128
.text._ZN7cutlass13device_kernelINS_4gemm6kernel13GemmUniversalIN4cute5tupleIJiiiiEEENS1_10collective13CollectiveMmaINS1_34MainloopSm90TmaGmmaWarpSpecializedILi7ENS5_IJNS4_1CILi4EEENSA_ILi2EEENSA_ILi1EEEEEENS1_35KernelTmaWarpSpecializedCooperativeEEENS5_IJNSA_ILi128EEESH_NSA_ILi64EEEEEENS_6half_tENS5_IJSD_llEEESK_NS5_IJlSD_lEEENS4_8TiledMMAINS4_8MMA_AtomIJNS4_4SM904GMMA26MMA_64x128x16_F32F16F16_SSILNSQ_5MajorE1ELSS_0ELNSQ_7ScaleInE1ELST_1EEEEEENS4_6LayoutINS5_IJSC_SD_SD_EEENS5_IJSD_NSA_ILi0EEESY_EEEEENS5_IJNS4_10UnderscoreES11_S11_EEEEENS4_23SM90_TMA_LOAD_MULTICASTENS4_14ComposedLayoutINS4_7SwizzleILi3ELi4ELi3EEENS4_18smem_ptr_flag_bitsILi16EEENSW_INS5_IJSI_NSA_ILi8EEEEEENS5_IJSD_SI_EEEEEEEvNS4_8identityES14_NS15_IS17_S19_NSW_INS5_IJS1A_SI_EEENS5_IJSI_SD_EEEEEEEvS1F_EENS_8epilogue10collective6detail29Sm90TmaWarpSpecializedAdapterINS1M_15DefaultEpilogueISK_SM_SM_NS1L_6thread17LinearCombinationISK_Li1EffLNS1Q_9ScaleType4KindE0ELNS_15FloatRoundStyleE2ESK_EENS1_15EpilogueDefaultEEEEEvvEEEEvNT_6ParamsE:
        .type           _ZN7cutlass13device_kernelINS_4gemm6kernel13GemmUniversalIN4cute5tupleIJiiiiEEENS1_10collective13CollectiveMmaINS1_34MainloopSm90TmaGmmaWarpSpecializedILi7ENS5_IJNS4_1CILi4EEENSA_ILi2EEENSA_ILi1EEEEEENS1_35KernelTmaWarpSpecializedCooperativeEEENS5_IJNSA_ILi128EEESH_NSA_ILi64EEEEEENS_6half_tENS5_IJSD_llEEESK_NS5_IJlSD_lEEENS4_8TiledMMAINS4_8MMA_AtomIJNS4_4SM904GMMA26MMA_64x128x16_F32F16F16_SSILNSQ_5MajorE1ELSS_0ELNSQ_7ScaleInE1ELST_1EEEEEENS4_6LayoutINS5_IJSC_SD_SD_EEENS5_IJSD_NSA_ILi0EEESY_EEEEENS5_IJNS4_10UnderscoreES11_S11_EEEEENS4_23SM90_TMA_LOAD_MULTICASTENS4_14ComposedLayoutINS4_7SwizzleILi3ELi4ELi3EEENS4_18smem_ptr_flag_bitsILi16EEENSW_INS5_IJSI_NSA_ILi8EEEEEENS5_IJSD_SI_EEEEEEEvNS4_8identityES14_NS15_IS17_S19_NSW_INS5_IJS1A_SI_EEENS5_IJSI_SD_EEEEEEEvS1F_EENS_8epilogue10collective6detail29Sm90TmaWarpSpecializedAdapterINS1M_15DefaultEpilogueISK_SM_SM_NS1L_6thread17LinearCombinationISK_Li1EffLNS1Q_9ScaleType4KindE0ELNS_15FloatRoundStyleE2ESK_EENS1_15EpilogueDefaultEEEEEvvEEEEvNT_6ParamsE,@function
        .size           _ZN7cutlass13device_kernelINS_4gemm6kernel13GemmUniversalIN4cute5tupleIJiiiiEEENS1_10collective13CollectiveMmaINS1_34MainloopSm90TmaGmmaWarpSpecializedILi7ENS5_IJNS4_1CILi4EEENSA_ILi2EEENSA_ILi1EEEEEENS1_35KernelTmaWarpSpecializedCooperativeEEENS5_IJNSA_ILi128EEESH_NSA_ILi64EEEEEENS_6half_tENS5_IJSD_llEEESK_NS5_IJlSD_lEEENS4_8TiledMMAINS4_8MMA_AtomIJNS4_4SM904GMMA26MMA_64x128x16_F32F16F16_SSILNSQ_5MajorE1ELSS_0ELNSQ_7ScaleInE1ELST_1EEEEEENS4_6LayoutINS5_IJSC_SD_SD_EEENS5_IJSD_NSA_ILi0EEESY_EEEEENS5_IJNS4_10UnderscoreES11_S11_EEEEENS4_23SM90_TMA_LOAD_MULTICASTENS4_14ComposedLayoutINS4_7SwizzleILi3ELi4ELi3EEENS4_18smem_ptr_flag_bitsILi16EEENSW_INS5_IJSI_NSA_ILi8EEEEEENS5_IJSD_SI_EEEEEEEvNS4_8identityES14_NS15_IS17_S19_NSW_INS5_IJS1A_SI_EEENS5_IJSI_SD_EEEEEEEvS1F_EENS_8epilogue10collective6detail29Sm90TmaWarpSpecializedAdapterINS1M_15DefaultEpilogueISK_SM_SM_NS1L_6thread17LinearCombinationISK_Li1EffLNS1Q_9ScaleType4KindE0ELNS_15FloatRoundStyleE2ESK_EENS1_15EpilogueDefaultEEEEEvvEEEEvNT_6ParamsE,(.L_x_205 - _ZN7cutlass13device_kernelINS_4gemm6kernel13GemmUniversalIN4cute5tupleIJiiiiEEENS1_10collective13CollectiveMmaINS1_34MainloopSm90TmaGmmaWarpSpecializedILi7ENS5_IJNS4_1CILi4EEENSA_ILi2EEENSA_ILi1EEEEEENS1_35KernelTmaWarpSpecializedCooperativeEEENS5_IJNSA_ILi128EEESH_NSA_ILi64EEEEEENS_6half_tENS5_IJSD_llEEESK_NS5_IJlSD_lEEENS4_8TiledMMAINS4_8MMA_AtomIJNS4_4SM904GMMA26MMA_64x128x16_F32F16F16_SSILNSQ_5MajorE1ELSS_0ELNSQ_7ScaleInE1ELST_1EEEEEENS4_6LayoutINS5_IJSC_SD_SD_EEENS5_IJSD_NSA_ILi0EEESY_EEEEENS5_IJNS4_10UnderscoreES11_S11_EEEEENS4_23SM90_TMA_LOAD_MULTICASTENS4_14ComposedLayoutINS4_7SwizzleILi3ELi4ELi3EEENS4_18smem_ptr_flag_bitsILi16EEENSW_INS5_IJSI_NSA_ILi8EEEEEENS5_IJSD_SI_EEEEEEEvNS4_8identityES14_NS15_IS17_S19_NSW_INS5_IJS1A_SI_EEENS5_IJSI_SD_EEEEEEEvS1F_EENS_8epilogue10collective6detail29Sm90TmaWarpSpecializedAdapterINS1M_15DefaultEpilogueISK_SM_SM_NS1L_6thread17LinearCombinationISK_Li1EffLNS1Q_9ScaleType4KindE0ELNS_15FloatRoundStyleE2ESK_EENS1_15EpilogueDefaultEEEEEvvEEEEvNT_6ParamsE)
        .other          _ZN7cutlass13device_kernelINS_4gemm6kernel13GemmUniversalIN4cute5tupleIJiiiiEEENS1_10collective13CollectiveMmaINS1_34MainloopSm90TmaGmmaWarpSpecializedILi7ENS5_IJNS4_1CILi4EEENSA_ILi2EEENSA_ILi1EEEEEENS1_35KernelTmaWarpSpecializedCooperativeEEENS5_IJNSA_ILi128EEESH_NSA_ILi64EEEEEENS_6half_tENS5_IJSD_llEEESK_NS5_IJlSD_lEEENS4_8TiledMMAINS4_8MMA_AtomIJNS4_4SM904GMMA26MMA_64x128x16_F32F16F16_SSILNSQ_5MajorE1ELSS_0ELNSQ_7ScaleInE1ELST_1EEEEEENS4_6LayoutINS5_IJSC_SD_SD_EEENS5_IJSD_NSA_ILi0EEESY_EEEEENS5_IJNS4_10UnderscoreES11_S11_EEEEENS4_23SM90_TMA_LOAD_MULTICASTENS4_14ComposedLayoutINS4_7SwizzleILi3ELi4ELi3EEENS4_18smem_ptr_flag_bitsILi16EEENSW_INS5_IJSI_NSA_ILi8EEEEEENS5_IJSD_SI_EEEEEEEvNS4_8identityES14_NS15_IS17_S19_NSW_INS5_IJS1A_SI_EEENS5_IJSI_SD_EEEEEEEvS1F_EENS_8epilogue10collective6detail29Sm90TmaWarpSpecializedAdapterINS1M_15DefaultEpilogueISK_SM_SM_NS1L_6thread17LinearCombinationISK_Li1EffLNS1Q_9ScaleType4KindE0ELNS_15FloatRoundStyleE2ESK_EENS1_15EpilogueDefaultEEEEEvvEEEEvNT_6ParamsE,@"STO_CUDA_ENTRY STV_DEFAULT"
_ZN7cutlass13device_kernelINS_4gemm6kernel13GemmUniversalIN4cute5tupleIJiiiiEEENS1_10collective13CollectiveMmaINS1_34MainloopSm90TmaGmmaWarpSpecializedILi7ENS5_IJNS4_1CILi4EEENSA_ILi2EEENSA_ILi1EEEEEENS1_35KernelTmaWarpSpecializedCooperativeEEENS5_IJNSA_ILi128EEESH_NSA_ILi64EEEEEENS_6half_tENS5_IJSD_llEEESK_NS5_IJlSD_lEEENS4_8TiledMMAINS4_8MMA_AtomIJNS4_4SM904GMMA26MMA_64x128x16_F32F16F16_SSILNSQ_5MajorE1ELSS_0ELNSQ_7ScaleInE1ELST_1EEEEEENS4_6LayoutINS5_IJSC_SD_SD_EEENS5_IJSD_NSA_ILi0EEESY_EEEEENS5_IJNS4_10UnderscoreES11_S11_EEEEENS4_23SM90_TMA_LOAD_MULTICASTENS4_14ComposedLayoutINS4_7SwizzleILi3ELi4ELi3EEENS4_18smem_ptr_flag_bitsILi16EEENSW_INS5_IJSI_NSA_ILi8EEEEEENS5_IJSD_SI_EEEEEEEvNS4_8identityES14_NS15_IS17_S19_NSW_INS5_IJS1A_SI_EEENS5_IJSI_SD_EEEEEEEvS1F_EENS_8epilogue10collective6detail29Sm90TmaWarpSpecializedAdapterINS1M_15DefaultEpilogueISK_SM_SM_NS1L_6thread17LinearCombinationISK_Li1EffLNS1Q_9ScaleType4KindE0ELNS_15FloatRoundStyleE2ESK_EENS1_15EpilogueDefaultEEEEEvvEEEEvNT_6ParamsE:
[----:B------:R-:W0:Y:S01]  /*0000*/  LDC R1, c[0x0][0x28] ;  /* 0x00000a00ff017b82 */ /* 0x000e220000000800 */
[----:B------:R-:W1:Y:S01]  /*0010*/  S2R R95, SR_TID.X ;  /* 0x00000000005f7919 */ /* 0x000e620000002100 */
[----:B------:R-:W-:Y:S01]  /*0020*/  ELECT P0, URZ, PT ;  /* 0x00000000003f782f */ /* 0x000fe20003800000 */
[----:B------:R-:W-:Y:S01]  /*0030*/  BSSY B0, `(.L_x_0) ;  /* 0x000000f000007945 */ /* 0x000fe20003800000 */
[--C-:B-1----:R-:W-:Y:S02]  /*0040*/  SHF.R.U32.HI R0, RZ, 0x5, R95.reuse ;  /* 0x00000005ff007819 */ /* 0x102fe4000001165f */
[----:B------:R-:W-:-:S03]  /*0050*/  SHF.R.U32.HI R7, RZ, 0x7, R95 ;  /* 0x00000007ff077819 */ /* 0x000fc6000001165f */
[----:B------:R-:W1:Y:S04]  /*0060*/  SHFL.IDX PT, R3, R0, RZ, 0x1f ;  /* 0x00001fff00037589 */ /* 0x000e6800000e0000 */
[----:B------:R2:W3:Y:S01]  /*0070*/  SHFL.IDX PT, R2, R7, RZ, 0x1f ;  /* 0x00001fff07027589 */ /* 0x0004e200000e0000 */
[----:B-1----:R-:W-:-:S13]  /*0080*/  ISETP.NE.OR P0, PT, R3, RZ, !P0 ;  /* 0x000000ff0300720c */ /* 0x002fda0004705670 */
[----:B0-23--:R-:W-:Y:S05]  /*0090*/  @P0 BRA `(.L_x_1) ;  /* 0x0000000000200947 */ /* 0x00dfea0003800000 */
[----:B------:R-:W-:Y:S02]  /*00a0*/  ULDC.64 UR4, c[0x0][0x198] ;  /* 0x0000660000047ab9 */ /* 0x000fe40000000a00 */
[----:B------:R-:W-:Y:S02]  /*00b0*/  UIADD3 UR6, UP0, UR4, 0xf0, URZ ;  /* 0x000000f004067890 */ /* 0x000fe4000ff1e03f */
[----:B------:R-:W-:Y:S02]  /*00c0*/  UIADD3 UR4, UP1, UR4, 0x1f0, URZ ;  /* 0x000001f004047890 */ /* 0x000fe4000ff3e03f */
[----:B------:R-:W-:Y:S02]  /*00d0*/  UIADD3.X UR7, URZ, UR5, URZ, UP0, !UPT ;  /* 0x000000053f077290 */ /* 0x000fe400087fe43f */
[----:B------:R-:W-:-:S07]  /*00e0*/  UIADD3.X UR5, URZ, UR5, URZ, UP1, !UPT ;  /* 0x000000053f057290 */ /* 0x000fce0008ffe43f */
[----:B------:R0:W-:Y:S02]  /*00f0*/  UTMACCTL.PF [UR6] ;  /* 0x00000000060079b9 */ /* 0x0001e40008040000 */
[----:B------:R0:W-:Y:S02]  /*0100*/  UTMACCTL.PF [UR4] ;  /* 0x00000000040079b9 */ /* 0x0001e40008040000 */
[----:B0-----:R-:W-:Y:S01]  /*0110*/  NOP ;  /* 0x0000000000007918 */ /* 0x001fe20000000000 */
.L_x_1:
[----:B------:R-:W-:Y:S05]  /*0120*/  BSYNC B0 ;  /* 0x0000000000007941 */ /* 0x000fea0003800000 */
.L_x_0:
[----:B------:R-:W0:Y:S01]  /*0130*/  SHFL.IDX PT, R5, R0, RZ, 0x1f ;  /* 0x00001fff00057589 */ /* 0x000e2200000e0000 */
[----:B------:R-:W-:-:S04]  /*0140*/  SHF.R.S32.HI R4, RZ, 0x1f, R95 ;  /* 0x0000001fff047819 */ /* 0x000fc8000001145f */
[----:B------:R-:W-:Y:S02]  /*0150*/  LEA.HI R4, R4, R95, RZ, 0x7 ;  /* 0x0000005f04047211 */ /* 0x000fe400078f38ff */
[----:B0-----:R-:W-:-:S13]  /*0160*/  ISETP.NE.AND P0, PT, R5, RZ, PT ;  /* 0x000000ff0500720c */ /* 0x001fda0003f05270 */
[----:B------:R-:W-:Y:S05]  /*0170*/  @P0 BRA `(.L_x_2) ;  /* 0x0000000000700947 */ /* 0x000fea0003800000 */
[----:B------:R-:W0:Y:S01]  /*0180*/  S2UR UR8, SR_CgaCtaId ;  /* 0x00000000000879c3 */ /* 0x000e220000008800 */
[----:B------:R-:W-:Y:S01]  /*0190*/  UMOV UR4, 0x400 ;  /* 0x0000040000047882 */ /* 0x000fe20000000000 */
[----:B------:R-:W-:Y:S01]  /*01a0*/  UMOV UR5, 0x1 ;  /* 0x0000000100057882 */ /* 0x000fe20000000000 */
[----:B------:R-:W-:Y:S01]  /*01b0*/  UMOV UR6, 0xa ;  /* 0x0000000a00067882 */ /* 0x000fe20000000000 */
[----:B------:R-:W-:Y:S01]  /*01c0*/  ELECT P0, URZ, PT ;  /* 0x00000000003f782f */ /* 0x000fe20003800000 */
[----:B------:R-:W-:-:S04]  /*01d0*/  UIADD3 UR6, -UR6, 0x100000, URZ ;  /* 0x0010000006067890 */ /* 0x000fc8000fffe13f */
[----:B------:R-:W-:Y:S02]  /*01e0*/  USHF.L.U32 UR7, UR6, 0xb, URZ ;  /* 0x0000000b06077899 */ /* 0x000fe4000800063f */
[----:B------:R-:W-:Y:S02]  /*01f0*/  USHF.L.U32 UR6, UR6, 0x1, URZ ;  /* 0x0000000106067899 */ /* 0x000fe4000800063f */
[----:B0-----:R-:W-:Y:S02]  /*0200*/  ULEA UR8, UR8, UR4, 0x18 ;  /* 0x0000000408087291 */ /* 0x001fe4000f8ec03f */
[----:B------:R-:W-:-:S04]  /*0210*/  UIADD3 UR4, -UR5, 0x100000, URZ ;  /* 0x0010000005047890 */ /* 0x000fc8000fffe13f */
[----:B------:R-:W-:Y:S02]  /*0220*/  USHF.L.U32 UR5, UR4, 0xb, URZ ;  /* 0x0000000b04057899 */ /* 0x000fe4000800063f */
[----:B------:R-:W-:Y:S01]  /*0230*/  USHF.L.U32 UR4, UR4, 0x1, URZ ;  /* 0x0000000104047899 */ /* 0x000fe2000800063f */
[----:B------:R-:W0:Y:S11]  /*0240*/  FENCE.VIEW.ASYNC.S ;  /* 0x00000000000073c6 */ /* 0x000e360000000000 */
[----:B0-----:R0:W1:Y:S01]  /*0250*/  SYNCS.EXCH.64 URZ, [UR8], UR4 ;  /* 0x00000004083f75b2 */ /* 0x0010620008000100 */
[----:B------:R0:W2:Y:S01]  /*0260*/  SYNCS.EXCH.64 URZ, [UR8+0x38], UR6 ;  /* 0x00003806083f75b2 */ /* 0x0000a20008000100 */
[----:B------:R0:W3:Y:S01]  /*0270*/  SYNCS.EXCH.64 URZ, [UR8+0x8], UR4 ;  /* 0x00000804083f75b2 */ /* 0x0000e20008000100 */
[----:B------:R0:W4:Y:S01]  /*0280*/  SYNCS.EXCH.64 URZ, [UR8+0x40], UR6 ;  /* 0x00004006083f75b2 */ /* 0x0001220008000100 */
[----:B------:R0:W0:Y:S01]  /*0290*/  SYNCS.EXCH.64 URZ, [UR8+0x10], UR4 ;  /* 0x00001004083f75b2 */ /* 0x0000220008000100 */
        /* <DEDUP_REMOVED lines=9> */
[----:B------:R-:W-:Y:S01]  /*0330*/  NOP ;  /* 0x0000000000007918 */ /* 0x000fe20000000000 */
.L_x_2:
[----:B0-----:R-:W0:Y:S01]  /*0340*/  S2UR UR8, SR_CTAID.X ;  /* 0x00000000000879c3 */ /* 0x001e220000002500 */
[----:B------:R-:W-:Y:S01]  /*0350*/  LOP3.LUT R4, R4, 0xffffff80, RZ, 0xc0, !PT ;  /* 0xffffff8004047812 */ /* 0x000fe200078ec0ff */
[----:B------:R-:W5:Y:S01]  /*0360*/  SHFL.IDX PT, R0, R0, RZ, 0x1f ;  /* 0x00001fff00007589 */ /* 0x000f6200000e0000 */
[----:B------:R-:W-:Y:S01]  /*0370*/  SHF.R.S32.HI R10, RZ, 0x1f, R5 ;  /* 0x0000001fff0a7819 */ /* 0x000fe20000011405 */
[----:B------:R-:W-:Y:S01]  /*0380*/  ULDC UR4, c[0x0][0x150] ;  /* 0x0000540000047ab9 */ /* 0x000fe20000000800 */
[----:B------:R-:W-:Y:S01]  /*0390*/  ELECT P0, URZ, PT ;  /* 0x00000000003f782f */ /* 0x000fe20003800000 */
[----:B------:R-:W-:Y:S01]  /*03a0*/  IMAD.IADD R8, R95, 0x1, -R4 ;  /* 0x000000015f087824 */ /* 0x000fe200078e0a04 */
[----:B------:R-:W-:Y:S01]  /*03b0*/  LEA.HI R10, R10, R5, RZ, 0x2 ;  /* 0x000000050a0a7211 */ /* 0x000fe200078f10ff */
[----:B------:R-:W1:Y:S01]  /*03c0*/  S2R R4, SR_CTAID.Y ;  /* 0x0000000000047919 */ /* 0x000e620000002600 */
[----:B------:R-:W2:Y:S01]  /*03d0*/  LDC R12, c[0x0][0x144] ;  /* 0x00005100ff0c7b82 */ /* 0x000ea20000000800 */
[----:B------:R-:W-:Y:S01]  /*03e0*/  NOP ;  /* 0x0000000000007918 */ /* 0x000fe20000000000 */
[----:B------:R-:W-:Y:S01]  /*03f0*/  SHF.R.S32.HI R9, RZ, 0x1f, R8 ;  /* 0x0000001fff097819 */ /* 0x000fe20000011408 */
[----:B------:R-:W-:Y:S01]  /*0400*/  NOP ;  /* 0x0000000000007918 */ /* 0x000fe20000000000 */
[----:B------:R-:W-:Y:S01]  /*0410*/  LOP3.LUT R10, R10, 0x3ffffffc, RZ, 0xc0, !PT ;  /* 0x3ffffffc0a0a7812 */ /* 0x000fe200078ec0ff */
[----:B------:R-:W-:Y:S01]  /*0420*/  IMAD.MOV.U32 R22, RZ, RZ, 0x1 ;  /* 0x00000001ff167424 */ /* 0x000fe200078e00ff */
[----:B------:R-:W-:-:S02]  /*0430*/  LEA.HI R9, R9, R8, RZ, 0x3 ;  /* 0x0000000809097211 */ /* 0x000fc400078f18ff */
[----:B------:R-:W3:Y:S01]  /*0440*/  LDC R13, c[0x0][0x140] ;  /* 0x00005000ff0d7b82 */ /* 0x000ee20000000800 */
[----:B------:R-:W-:Y:S01]  /*0450*/  IMAD.IADD R10, R5, 0x1, -R10 ;  /* 0x00000001050a7824 */ /* 0x000fe200078e0a0a */
[--C-:B------:R-:W-:Y:S02]  /*0460*/  SHF.R.S32.HI R6, RZ, 0x3, R9.reuse ;  /* 0x00000003ff067819 */ /* 0x100fe40000011409 */
[----:B------:R-:W-:Y:S02]  /*0470*/  SHF.R.S32.HI R9, RZ, 0x1f, R9 ;  /* 0x0000001fff097819 */ /* 0x000fe40000011409 */
[----:B------:R-:W-:Y:S02]  /*0480*/  ISETP.NE.AND P3, PT, R2, RZ, PT ;  /* 0x000000ff0200720c */ /* 0x000fe40003f65270 */
[----:B0-----:R-:W-:Y:S02]  /*0490*/  I2FP.F32.U32 R11, UR8 ;  /* 0x00000008000b7c45 */ /* 0x001fe40008201000 */
[----:B------:R-:W-:-:S02]  /*04a0*/  LEA.HI R9, R9, R6, RZ, 0x2 ;  /* 0x0000000609097211 */ /* 0x000fc400078f10ff */
[----:B-----5:R-:W-:Y:S01]  /*04b0*/  ISETP.NE.OR P0, PT, R0, RZ, !P0 ;  /* 0x000000ff0000720c */ /* 0x020fe20004705670 */
[----:B------:R-:W-:Y:S01]  /*04c0*/  FMUL R11, R11, UR4 ;  /* 0x000000040b0b7c20 */ /* 0x000fe20008400000 */
[----:B------:R-:W-:Y:S01]  /*04d0*/  LOP3.LUT R9, R9, 0xfffffffc, RZ, 0xc0, !PT ;  /* 0xfffffffc09097812 */ /* 0x000fe200078ec0ff */
[----:B------:R-:W-:Y:S01]  /*04e0*/  ULDC UR4, c[0x0][0x154] ;  /* 0x0000550000047ab9 */ /* 0x000fe20000000800 */
[----:B------:R-:W-:-:S03]  /*04f0*/  SHF.R.S32.HI R0, RZ, 0x1f, R3 ;  /* 0x0000001fff007819 */ /* 0x000fc60000011403 */
[----:B------:R-:W0:Y:S01]  /*0500*/  F2I.U32.TRUNC.NTZ R11, R11 ;  /* 0x0000000b000b7305 */ /* 0x000e22000020f000 */
[----:B------:R-:W-:Y:S01]  /*0510*/  IMAD.IADD R9, R6, 0x1, -R9 ;  /* 0x0000000106097824 */ /* 0x000fe200078e0a09 */
[----:B------:R-:W-:-:S03]  /*0520*/  LEA.HI R0, R0, R3, RZ, 0x2 ;  /* 0x0000000300007211 */ /* 0x000fc600078f10ff */
[----:B------:R-:W-:Y:S01]  /*0530*/  IMAD R10, R10, 0x4, R9 ;  /* 0x000000040a0a7824 */ /* 0x000fe200078e0209 */
[----:B------:R-:W-:Y:S01]  /*0540*/  VOTEU.ALL UP0, P0 ;  /* 0x00000000003f7886 */ /* 0x000fe20000000000 */
[----:B------:R-:W-:Y:S01]  /*0550*/  LOP3.LUT R0, R0, 0xfffffffc, RZ, 0xc0, !PT ;  /* 0xfffffffc00007812 */ /* 0x000fe200078ec0ff */
[----:B------:R-:W-:Y:S01]  /*0560*/  VOTEU.ALL UP1, P0 ;  /* 0x00000000003f7886 */ /* 0x000fe20000020000 */
[C---:B------:R-:W-:Y:S01]  /*0570*/  IMAD.SHL.U32 R19, R10.reuse, 0x4, RZ ;  /* 0x000000040a137824 */ /* 0x040fe200078e00ff */
[----:B------:R-:W-:Y:S01]  /*0580*/  SHF.R.S32.HI R9, RZ, 0x1f, R10 ;  /* 0x0000001fff097819 */ /* 0x000fe2000001140a */
[----:B------:R-:W5:Y:S01]  /*0590*/  @!UP0 S2UR UR7, SR_CgaCtaId ;  /* 0x00000000000789c3 */ /* 0x000f620000008800 */
[----:B------:R-:W-:Y:S01]  /*05a0*/  IMAD.IADD R3, R3, 0x1, -R0 ;  /* 0x0000000103037824 */ /* 0x000fe200078e0a00 */
[----:B------:R-:W-:Y:S01]  /*05b0*/  @!UP0 UMOV UR6, 0x400 ;  /* 0x0000040000068882 */ /* 0x000fe20000000000 */
[----:B------:R-:W-:Y:S01]  /*05c0*/  LEA.HI R9, R9, R10, RZ, 0x2 ;  /* 0x0000000a09097211 */ /* 0x000fe200078f10ff */
[----:B0-----:R-:W-:Y:S01]  /*05d0*/  IMAD.MOV R15, RZ, RZ, -R11 ;  /* 0x000000ffff0f7224 */ /* 0x001fe200078e0a0b */
[----:B------:R-:W-:-:S02]  /*05e0*/  LOP3.LUT R19, R10, 0xc, R19, 0x78, !PT ;  /* 0x0000000c0a137812 */ /* 0x000fc400078e7813 */
[----:B------:R-:W-:Y:S01]  /*05f0*/  LOP3.LUT R11, R9, 0xfffffffc, RZ, 0xc0, !PT ;  /* 0xfffffffc090b7812 */ /* 0x000fe200078ec0ff */
[----:B--2---:R-:W-:Y:S01]  /*0600*/  IMAD R6, R12, R15, UR8 ;  /* 0x000000080c067e24 */ /* 0x004fe2000f8e020f */
[----:B-1----:R-:W-:Y:S01]  /*0610*/  I2FP.F32.U32 R12, R4 ;  /* 0x00000004000c7245 */ /* 0x002fe20000201000 */
[----:B------:R-:W0:Y:S01]  /*0620*/  LDC R9, c[0x0][0x148] ;  /* 0x00005200ff097b82 */ /* 0x000e220000000800 */
[----:B------:R-:W-:Y:S01]  /*0630*/  ISETP.NE.AND P1, PT, R3, 0x3, PT ;  /* 0x000000030300780c */ /* 0x000fe20003f25270 */
[----:B------:R-:W-:Y:S01]  /*0640*/  IMAD.IADD R11, R10, 0x1, -R11 ;  /* 0x000000010a0b7824 */ /* 0x000fe200078e0a0b */
[----:B---3--:R-:W-:Y:S01]  /*0650*/  ISETP.EQ.U32.AND P2, PT, R13, 0x1, PT ;  /* 0x000000010d00780c */ /* 0x008fe20003f42070 */
[----:B------:R-:W-:Y:S01]  /*0660*/  FMUL R12, R12, UR4 ;  /* 0x000000040c0c7c20 */ /* 0x000fe20008400000 */
[----:B------:R-:W-:Y:S01]  /*0670*/  UMOV UR4, 0x20 ;  /* 0x0000002000047882 */ /* 0x000fe20000000000 */
[----:B------:R-:W-:Y:S01]  /*0680*/  ISETP.EQ.OR P1, PT, R3, RZ, !P1 ;  /* 0x000000ff0300720c */ /* 0x000fe20004f22670 */
[----:B------:R-:W-:-:S04]  /*0690*/  @!UP0 UIADD3 UR4, -UR4, 0x100000, URZ ;  /* 0x0010000004048890 */ /* 0x000fc8000fffe13f */
[----:B------:R-:W-:Y:S02]  /*06a0*/  @!UP0 USHF.L.U32 UR5, UR4, 0xb, URZ ;  /* 0x0000000b04058899 */ /* 0x000fe4000800063f */
[----:B------:R-:W-:Y:S01]  /*06b0*/  @!UP0 USHF.L.U32 UR4, UR4, 0x1, URZ ;  /* 0x0000000104048899 */ /* 0x000fe2000800063f */
[----:B------:R-:W-:Y:S01]  /*06c0*/  ISETP.NE.AND P4, PT, R11, R6, PT ;  /* 0x000000060b00720c */ /* 0x000fe20003f85270 */
[----:B------:R-:W1:Y:S01]  /*06d0*/  F2I.U32.TRUNC.NTZ R12, R12 ;  /* 0x0000000c000c7305 */ /* 0x000e62000020f000 */
[----:B------:R-:W-:Y:S01]  /*06e0*/  ISETP.EQ.AND P1, PT, R2, RZ, P1 ;  /* 0x000000ff0200720c */ /* 0x000fe20000f22270 */
[----:B-----5:R-:W-:-:S03]  /*06f0*/  @!UP0 ULEA UR6, UR7, UR6, 0x18 ;  /* 0x0000000607068291 */ /* 0x020fc6000f8ec03f */
[----:B------:R-:W-:Y:S01]  /*0700*/  SEL R18, RZ, 0x1, !P1 ;  /* 0x00000001ff127807 */ /* 0x000fe20004800000 */
[----:B------:R-:W-:Y:S01]  /*0710*/  VOTEU.ALL UP0, P0 ;  /* 0x00000000003f7886 */ /* 0x000fe20000000000 */
[----:B------:R-:W-:Y:S01]  /*0720*/  LOP3.LUT P0, RZ, R8, 0x7, RZ, 0xc0, !PT ;  /* 0x0000000708ff7812 */ /* 0x000fe2000780c0ff */
[----:B------:R-:W-:-:S04]  /*0730*/  VIADD R8, R2, 0xffffffff ;  /* 0xffffffff02087836 */ /* 0x000fc80000000000 */
[----:B------:R-:W-:Y:S02]  /*0740*/  @P4 SHF.R.S32.HI R0, RZ, 0x1f, R19 ;  /* 0x0000001fff004819 */ /* 0x000fe40000011413 */
[----:B------:R-:W-:Y:S01]  /*0750*/  ISETP.LT.U32.AND P0, PT, R19, 0x8, !P0 ;  /* 0x000000081300780c */ /* 0x000fe20004701070 */
[----:B-1----:R-:W-:Y:S01]  /*0760*/  IMAD.MOV R23, RZ, RZ, -R12 ;  /* 0x000000ffff177224 */ /* 0x002fe200078e0a0c */
[----:B------:R-:W-:Y:S01]  /*0770*/  @P4 LEA.HI R0, R0, R19, RZ, 0x2 ;  /* 0x0000001300004211 */ /* 0x000fe200078f10ff */
[----:B------:R-:W1:Y:S02]  /*0780*/  FENCE.VIEW.ASYNC.S ;  /* 0x00000000000073c6 */ /* 0x000e640000000000 */
[----:B-1----:R1:W2:Y:S01]  /*0790*/  @!UP0 SYNCS.EXCH.64 URZ, [UR6+0x80], UR4 ;  /* 0x00008004063f85b2 */ /* 0x0022a20008000100 */
[----:B------:R-:W-:Y:S01]  /*07a0*/  ISETP.GE.U32.AND P6, PT, R8, 0x2, PT ;  /* 0x000000020800780c */ /* 0x000fe20003fc6070 */
[----:B0-----:R-:W-:Y:S01]  /*07b0*/  IMAD R11, R9, R23, R4 ;  /* 0x00000017090b7224 */ /* 0x001fe200078e0204 */
[----:B------:R-:W-:-:S02]  /*07c0*/  @P4 SHF.R.S32.HI R0, RZ, 0x2, R0 ;  /* 0x00000002ff004819 */ /* 0x000fc40000011400 */
[----:B------:R-:W-:Y:S02]  /*07d0*/  SEL R18, R18, 0x2, P6 ;  /* 0x0000000212127807 */ /* 0x000fe40003000000 */
[----:B------:R-:W-:Y:S02]  /*07e0*/  @P4 ISETP.NE.AND P5, PT, R0, R11, PT ;  /* 0x0000000b0000420c */ /* 0x000fe40003fa5270 */
[----:B------:R-:W-:Y:S02]  /*07f0*/  SEL R11, RZ, 0x1, !P0 ;  /* 0x00000001ff0b7807 */ /* 0x000fe40004000000 */
[----:B------:R-:W-:Y:S02]  /*0800*/  @P4 SEL R22, RZ, 0x1, P5 ;  /* 0x00000001ff164807 */ /* 0x000fe40002800000 */
[----:B------:R-:W-:Y:S02]  /*0810*/  LOP3.LUT R0, R95, 0x7f, RZ, 0xc0, !PT ;  /* 0x0000007f5f007812 */ /* 0x000fe400078ec0ff */
[----:B------:R-:W-:Y:S01]  /*0820*/  LOP3.LUT R22, R22, R11, RZ, 0xc0, !PT ;  /* 0x0000000b16167212 */ /* 0x000fe200078ec0ff */
[----:B------:R1:W0:Y:S01]  /*0830*/  @!UP1 SYNCS.EXCH.64 URZ, [UR6+0x88], UR4 ;  /* 0x00008804063f95b2 */ /* 0x0002220008000100 */
[----:B------:R-:W-:Y:S01]  /*0840*/  NOP ;  /* 0x0000000000007918 */ /* 0x000fe20000000000 */
[----:B-12---:R-:W-:Y:S05]  /*0850*/  @!P2 BRA `(.L_x_3) ;  /* 0x000000000008a947 */ /* 0x006fea0003800000 */
[----:B0---4-:R-:W-:Y:S01]  /*0860*/  UCGABAR_ARV ;  /* 0x00000000000079c7 */ /* 0x011fe20008000000 */
[----:B------:R-:W-:Y:S05]  /*0870*/  BRA `(.L_x_4) ;  /* 0x0000000000047947 */ /* 0x000fea0003800000 */
.L_x_3:
[----:B0---4-:R-:W-:Y:S01]  /*0880*/  NOP ;  /* 0x0000000000007918 */ /* 0x011fe20000000000 */
.L_x_4:
[----:B------:R-:W0:Y:S01]  /*0890*/  LDC R2, c[0x0][0x65c] ;  /* 0x00019700ff027b82 */ /* 0x000e220000000800 */
[----:B------:R-:W-:Y:S02]  /*08a0*/  IMAD.U32 R10, RZ, RZ, UR8 ;  /* 0x00000008ff0a7e24 */ /* 0x000fe4000f8e00ff */
[----:B------:R-:W-:Y:S01]  /*08b0*/  IMAD.MOV.U32 R11, RZ, RZ, RZ ;  /* 0x000000ffff0b7224 */ /* 0x000fe200078e00ff */
[----:B0-----:R-:W-:-:S04]  /*08c0*/  ISETP.NE.AND P1, PT, R2, 0x1, PT ;  /* 0x000000010200780c */ /* 0x001fc80003f25270 */
[----:B------:R-:W-:-:S09]  /*08d0*/  P2R R5, PR, RZ, 0x2 ;  /* 0x00000002ff057803 */ /* 0x000fd20000000000 */
[----:B------:R-:W0:Y:S01]  /*08e0*/  @P1 LDC R17, c[0x0][0x10] ;  /* 0x00000400ff111b82 */ /* 0x000e220000000800 */
[----:B------:R-:W-:Y:S02]  /*08f0*/  @P1 IMAD.MOV.U32 R5, RZ, RZ, RZ ;  /* 0x000000ffff051224 */ /* 0x000fe400078e00ff */
[----:B------:R-:W-:-:S05]  /*0900*/  @P1 IMAD.MOV.U32 R15, RZ, RZ, RZ ;  /* 0x000000ffff0f1224 */ /* 0x000fca00078e00ff */
[----:B------:R-:W1:Y:S01]  /*0910*/  @!P1 LDC R13, c[0x0][0xc] ;  /* 0x00000300ff0d9b82 */ /* 0x000e620000000800 */
[----:B------:R-:W-:Y:S01]  /*0920*/  ULDC UR4, c[0x0][0xc] ;  /* 0x0000030000047ab9 */ /* 0x000fe20000000800 */
[----:B------:R-:W-:Y:S01]  /*0930*/  ULDC UR5, c[0x0][0x10] ;  /* 0x0000040000057ab9 */ /* 0x000fe20000000800 */
[----:B------:R-:W-:Y:S01]  /*0940*/  ULDC UR6, c[0x0][0x14] ;  /* 0x0000050000067ab9 */ /* 0x000fe20000000800 */
[----:B------:R-:W-:-:S04]  /*0950*/  UIMAD.WIDE.U32 UR4, UR4, UR5, URZ ;  /* 0x00000005040472a5 */ /* 0x000fc8000f8e003f */
[----:B------:R-:W-:Y:S02]  /*0960*/  UIMAD.WIDE.U32 UR36, UR4, UR6, URZ ;  /* 0x00000006042472a5 */ /* 0x000fe4000f8e003f */
[----:B------:R-:W-:-:S04]  /*0970*/  UIMAD UR42, UR5, UR6, URZ ;  /* 0x00000006052a72a4 */ /* 0x000fc8000f8e023f */
[----:B------:R-:W-:Y:S01]  /*0980*/  UIADD3 UR42, UR37, UR42, URZ ;  /* 0x0000002a252a7290 */ /* 0x000fe2000fffe03f */
[----:B0-----:R-:W-:-:S04]  /*0990*/  @P1 IMAD.WIDE.U32 R16, R17, UR8, R4 ;  /* 0x0000000811101c25 */ /* 0x001fc8000f8e0004 */
[----:B------:R-:W-:Y:S02]  /*09a0*/  @P1 IMAD.IADD R17, R17, 0x1, R15 ;  /* 0x0000000111111824 */ /* 0x000fe400078e020f */
[----:B-1----:R-:W-:-:S04]  /*09b0*/  @!P1 IMAD.WIDE.U32 R10, R4, R13, R10 ;  /* 0x0000000d040a9225 */ /* 0x002fc800078e000a */
[----:B------:R-:W-:Y:S02]  /*09c0*/  @!P1 IMAD.MOV.U32 R16, RZ, RZ, R10 ;  /* 0x000000ffff109224 */ /* 0x000fe400078e000a */
[----:B------:R-:W-:Y:S01]  /*09d0*/  @!P1 IMAD.MOV.U32 R17, RZ, RZ, R11 ;  /* 0x000000ffff119224 */ /* 0x000fe200078e000b */
[----:B------:R-:W-:Y:S06]  /*09e0*/  @!P2 BRA `(.L_x_5) ;  /* 0x00000000000ca947 */ /* 0x000fec0003800000 */
[----:B------:R-:W-:Y:S01]  /*09f0*/  UCGABAR_WAIT ;  /* 0x0000000000007dc7 */ /* 0x000fe20008000000 */
[----:B------:R-:W-:Y:S01]  /*0a00*/  CCTL.IVALL ;  /* 0x00000000ff00798f */ /* 0x000fe20002000000 */
[----:B------:R-:W-:Y:S05]  /*0a10*/  BRA `(.L_x_6) ;  /* 0x0000000000047947 */ /* 0x000fea0003800000 */
.L_x_5:
[----:B------:R-:W-:Y:S06]  /*0a20*/  BAR.SYNC.DEFER_BLOCKING 0x0 ;  /* 0x0000000000007b1d */ /* 0x000fec0000010000 */
.L_x_6:
[----:B------:R-:W-:Y:S05]  /*0a30*/  @!P3 BRA `(.L_x_7) ;  /* 0x0000005c00c0b947 */ /* 0x000fea0003800000 */
[----:B------:R-:W-:-:S13]  /*0a40*/  ISETP.GT.U32.AND P0, PT, R8, 0x1, PT ;  /* 0x000000010800780c */ /* 0x000fda0003f04070 */
[----:B------:R-:W-:Y:S05]  /*0a50*/  @P0 EXIT ;  /* 0x000000000000094d */ /* 0x000fea0003800000 */
[----:B------:R-:W-:Y:S01]  /*0a60*/  ULDC.64 UR4, c[0x0][0x650] ;  /* 0x0001940000047ab9 */ /* 0x000fe20000000a00 */
[----:B------:R-:W-:Y:S01]  /*0a70*/  PRMT R3, RZ, 0x7610, R3 ;  /* 0x00007610ff037816 */ /* 0x000fe20000000003 */
[----:B------:R-:W-:Y:S01]  /*0a80*/  IMAD.MOV.U32 R103, RZ, RZ, -0x1 ;  /* 0xffffffffff677424 */ /* 0x000fe200078e00ff */
[----:B------:R-:W-:Y:S01]  /*0a90*/  ISETP.GE.U32.AND P0, PT, R16, UR4, PT ;  /* 0x0000000410007c0c */ /* 0x000fe2000bf06070 */
[----:B------:R-:W-:Y:S02]  /*0aa0*/  IMAD.MOV.U32 R100, RZ, RZ, -0x1 ;  /* 0xffffffffff647424 */ /* 0x000fe400078e00ff */
[----:B------:R-:W-:Y:S01]  /*0ab0*/  IMAD.MOV.U32 R101, RZ, RZ, -0x1 ;  /* 0xffffffffff657424 */ /* 0x000fe200078e00ff */
[----:B------:R-:W-:-:S13]  /*0ac0*/  ISETP.GE.U32.AND.EX P0, PT, R17, UR5, PT, P0 ;  /* 0x0000000511007c0c */ /* 0x000fda000bf06100 */
[----:B------:R-:W-:Y:S05]  /*0ad0*/  @P0 BRA `(.L_x_8) ;  /* 0x0000000400280947 */ /* 0x000fea0003800000 */
[----:B------:R-:W0:Y:S01]  /*0ae0*/  LDC.64 R24, c[0x0][0x628] ;  /* 0x00018a00ff187b82 */ /* 0x000e220000000a00 */
[----:B------:R-:W-:Y:S02]  /*0af0*/  IMAD.MOV.U32 R10, RZ, RZ, R16 ;  /* 0x000000ffff0a7224 */ /* 0x000fe400078e0010 */
[----:B------:R-:W-:-:S05]  /*0b00*/  IMAD.MOV.U32 R11, RZ, RZ, R17 ;  /* 0x000000ffff0b7224 */ /* 0x000fca00078e0011 */
[----:B------:R-:W1:Y:S08]  /*0b10*/  LDC R8, c[0x0][0x630] ;  /* 0x00018c00ff087b82 */ /* 0x000e700000000800 */
[----:B------:R-:W2:Y:S01]  /*0b20*/  LDC.64 R26, c[0x0][0x620] ;  /* 0x00018800ff1a7b82 */ /* 0x000ea20000000a00 */
[----:B0-----:R-:W-:-:S04]  /*0b30*/  ISETP.NE.U32.AND P0, PT, R24, RZ, PT ;  /* 0x000000ff1800720c */ /* 0x001fc80003f05070 */
[----:B------:R-:W-:-:S13]  /*0b40*/  ISETP.NE.AND.EX P0, PT, R25, RZ, PT, P0 ;  /* 0x000000ff1900720c */ /* 0x000fda0003f05300 */
[----:B-12---:R-:W-:Y:S05]  /*0b50*/  @!P0 BRA `(.L_x_9) ;  /* 0x0000000000288947 */ /* 0x006fea0003800000 */
[----:B------:R-:W0:Y:S02]  /*0b60*/  LDC R3, c[0x0][0x634] ;  /* 0x00018d00ff037b82 */ /* 0x000e240000000800 */
[----:B0-----:R-:W-:-:S05]  /*0b70*/  IADD3 R3, P0, R16, R3, RZ ;  /* 0x0000000310037210 */ /* 0x001fca0007f1e0ff */
[----:B------:R-:W-:-:S04]  /*0b80*/  IMAD.X R21, RZ, RZ, R17, P0 ;  /* 0x000000ffff157224 */ /* 0x000fc800000e0611 */
[----:B------:R-:W-:-:S04]  /*0b90*/  IMAD.WIDE.U32 R10, R21, R24, RZ ;  /* 0x00000018150a7225 */ /* 0x000fc800078e00ff */
[----:B------:R-:W-:-:S04]  /*0ba0*/  IMAD.WIDE.U32 R12, P0, R3, R25, R10 ;  /* 0x00000019030c7225 */ /* 0x000fc8000780000a */
[----:B------:R-:W-:-:S04]  /*0bb0*/  IMAD.WIDE.U32 R10, R3, R24, RZ ;  /* 0x00000018030a7225 */ /* 0x000fc800078e00ff */
[----:B------:R-:W-:Y:S01]  /*0bc0*/  IMAD.X R15, RZ, RZ, RZ, P0 ;  /* 0x000000ffff0f7224 */ /* 0x000fe200000e06ff */
[----:B------:R-:W-:Y:S01]  /*0bd0*/  IADD3 RZ, P0, R11, R12, RZ ;  /* 0x0000000c0bff7210 */ /* 0x000fe20007f1e0ff */
[----:B------:R-:W-:-:S04]  /*0be0*/  IMAD.MOV.U32 R14, RZ, RZ, R13 ;  /* 0x000000ffff0e7224 */ /* 0x000fc800078e000d */
[----:B------:R-:W-:-:S08]  /*0bf0*/  IMAD.WIDE.U32.X R10, R21, R25, R14, P0 ;  /* 0x00000019150a7225 */ /* 0x000fd000000e040e */
.L_x_9:
[----:B------:R-:W0:Y:S01]  /*0c00*/  LDC.64 R30, c[0x0][0x640] ;  /* 0x00019000ff1e7b82 */ /* 0x000e220000000a00 */
[-CC-:B------:R-:W-:Y:S01]  /*0c10*/  SHF.R.U64 R101, R10, R8.reuse, R11.reuse ;  /* 0x000000080a657219 */ /* 0x180fe2000000120b */
[----:B------:R-:W-:Y:S01]  /*0c20*/  IMAD R29, R9, R23, R4 ;  /* 0x00000017091d7224 */ /* 0x000fe200078e0204 */
[----:B------:R-:W-:Y:S01]  /*0c30*/  SHF.R.U32.HI R3, RZ, R8, R11 ;  /* 0x00000008ff037219 */ /* 0x000fe2000001160b */
[----:B------:R-:W-:Y:S01]  /*0c40*/  IMAD.MOV.U32 R23, RZ, RZ, 0x1 ;  /* 0x00000001ff177424 */ /* 0x000fe200078e00ff */
[----:B------:R-:W-:-:S03]  /*0c50*/  IADD3 R5, P0, RZ, -R101, RZ ;  /* 0x80000065ff057210 */ /* 0x000fc60007f1e0ff */
[----:B------:R-:W1:Y:S02]  /*0c60*/  LDC R12, c[0x0][0x618] ;  /* 0x00018600ff0c7b82 */ /* 0x000e640000000800 */
[----:B------:R-:W-:Y:S02]  /*0c70*/  IMAD.X R3, RZ, RZ, ~R3, P0 ;  /* 0x000000ffff037224 */ /* 0x000fe400000e0e03 */
[----:B------:R-:W-:-:S04]  /*0c80*/  IMAD.WIDE.U32 R10, R5, R26, R16 ;  /* 0x0000001a050a7225 */ /* 0x000fc800078e0010 */
[----:B------:R-:W2:Y:S01]  /*0c90*/  LDC R20, c[0x0][0x608] ;  /* 0x00018200ff147b82 */ /* 0x000ea20000000800 */
[----:B------:R-:W-:Y:S02]  /*0ca0*/  IMAD R8, R3, R26, RZ ;  /* 0x0000001a03087224 */ /* 0x000fe400078e02ff */
[----:B------:R-:W-:Y:S02]  /*0cb0*/  IMAD.MOV.U32 R3, RZ, RZ, -0x1 ;  /* 0xffffffffff037424 */ /* 0x000fe400078e00ff */
[----:B------:R-:W-:-:S03]  /*0cc0*/  IMAD R5, R5, R27, R8 ;  /* 0x0000001b05057224 */ /* 0x000fc600078e0208 */
[----:B------:R-:W3:Y:S01]  /*0cd0*/  LDC R28, c[0x0][0x658] ;  /* 0x00019600ff1c7b82 */ /* 0x000ee20000000800 */
[----:B------:R-:W-:Y:S01]  /*0ce0*/  IMAD.IADD R5, R11, 0x1, R5 ;  /* 0x000000010b057824 */ /* 0x000fe200078e0205 */
[----:B0-----:R-:W-:-:S04]  /*0cf0*/  ISETP.NE.U32.AND P0, PT, R30, RZ, PT ;  /* 0x000000ff1e00720c */ /* 0x001fc80003f05070 */
[----:B------:R-:W-:Y:S02]  /*0d00*/  ISETP.NE.AND.EX P0, PT, R31, RZ, PT, P0 ;  /* 0x000000ff1f00720c */ /* 0x000fe40003f05300 */
[----:B------:R-:W0:Y:S01]  /*0d10*/  LDC R24, c[0x0][0x600] ;  /* 0x00018000ff187b82 */ /* 0x000e220000000800 */
[-CC-:B-1----:R-:W-:Y:S02]  /*0d20*/  SHF.R.U64 R14, R10, R12.reuse, R5.reuse ;  /* 0x0000000c0a0e7219 */ /* 0x182fe40000001205 */
[----:B------:R-:W-:-:S05]  /*0d30*/  SHF.R.U32.HI R5, RZ, R12, R5 ;  /* 0x0000000cff057219 */ /* 0x000fca0000011605 */
[----:B------:R-:W1:Y:S01]  /*0d40*/  LDC R15, c[0x0][0x648] ;  /* 0x00019200ff0f7b82 */ /* 0x000e620000000800 */
[-CC-:B--2---:R-:W-:Y:S02]  /*0d50*/  SHF.R.U64 R27, R14, R20.reuse, R5.reuse ;  /* 0x000000140e1b7219 */ /* 0x184fe40000001205 */
[----:B------:R-:W-:-:S05]  /*0d60*/  SHF.R.U32.HI R5, RZ, R20, R5 ;  /* 0x00000014ff057219 */ /* 0x000fca0000011605 */
[----:B------:R-:W2:Y:S01]  /*0d70*/  LDC R21, c[0x0][0x638] ;  /* 0x00018e00ff157b82 */ /* 0x000ea20000000800 */
[-CC-:B---3--:R-:W-:Y:S02]  /*0d80*/  SHF.R.U64 R20, R27, R28.reuse, R5.reuse ;  /* 0x0000001c1b147219 */ /* 0x188fe40000001205 */
[-C--:B------:R-:W-:Y:S02]  /*0d90*/  SHF.L.U32 R3, R3, R28.reuse, RZ ;  /* 0x0000001c03037219 */ /* 0x080fe400000006ff */
[----:B------:R-:W-:Y:S01]  /*0da0*/  SHF.R.U32.HI R5, RZ, R28, R5 ;  /* 0x0000001cff057219 */ /* 0x000fe20000011605 */
[----:B------:R-:W-:Y:S01]  /*0db0*/  IMAD.MOV.U32 R4, RZ, RZ, R20 ;  /* 0x000000ffff047224 */ /* 0x000fe200078e0014 */
[----:B------:R-:W-:Y:S01]  /*0dc0*/  LOP3.LUT R12, RZ, R3, RZ, 0x33, !PT ;  /* 0x00000003ff0c7212 */ /* 0x000fe200078e33ff */
[----:B------:R-:W3:Y:S01]  /*0dd0*/  LDC R25, c[0x0][0x610] ;  /* 0x00018400ff197b82 */ /* 0x000ee20000000800 */
[----:B------:R-:W-:Y:S05]  /*0de0*/  @!P0 BRA `(.L_x_10) ;  /* 0x0000000000288947 */ /* 0x000fea0003800000 */
[----:B------:R-:W4:Y:S02]  /*0df0*/  LDC R3, c[0x0][0x64c] ;  /* 0x00019300ff037b82 */ /* 0x000f240000000800 */
[----:B----4-:R-:W-:-:S05]  /*0e00*/  IADD3 R3, P0, R20, R3, RZ ;  /* 0x0000000314037210 */ /* 0x010fca0007f1e0ff */
        /* <DEDUP_REMOVED lines=8> */
.L_x_10:
[----:B-1----:R-:W-:Y:S01]  /*0e90*/  SHF.R.U64 R4, R4, R15, R5 ;  /* 0x0000000f04047219 */ /* 0x002fe20000001205 */
[----:B0-----:R-:W-:Y:S01]  /*0ea0*/  VIADD R5, R24, 0xffffffff ;  /* 0xffffffff18057836 */ /* 0x001fe20000000000 */
[----:B------:R-:W-:Y:S02]  /*0eb0*/  SHF.L.U32 R3, R23, R28, RZ ;  /* 0x0000001c17037219 */ /* 0x000fe400000006ff */
[----:B------:R-:W-:Y:S01]  /*0ec0*/  LOP3.LUT R12, R27, R12, RZ, 0xc0, !PT ;  /* 0x0000000c1b0c7212 */ /* 0x000fe200078ec0ff */
[----:B------:R-:W-:Y:S01]  /*0ed0*/  IMAD.MOV R8, RZ, RZ, -R4 ;  /* 0x000000ffff087224 */ /* 0x000fe200078e0a04 */
[----:B------:R-:W-:Y:S02]  /*0ee0*/  SEL R6, R6, R29, !P1 ;  /* 0x0000001d06067207 */ /* 0x000fe40004800000 */
[----:B------:R-:W-:Y:S01]  /*0ef0*/  LOP3.LUT R5, R14, R5, RZ, 0xc0, !PT ;  /* 0x000000050e057212 */ /* 0x000fe200078ec0ff */
[----:B------:R-:W-:Y:S02]  /*0f00*/  IMAD R9, R3, R4, R12 ;  /* 0x0000000403097224 */ /* 0x000fe400078e020c */
[----:B--2---:R-:W-:-:S02]  /*0f10*/  IMAD R3, R8, R21, R20 ;  /* 0x0000001508037224 */ /* 0x004fc400078e0214 */
[----:B---3--:R-:W-:Y:S02]  /*0f20*/  IMAD R6, R9, R25, R6 ;  /* 0x0000001909067224 */ /* 0x008fe400078e0206 */
[----:B------:R-:W-:Y:S02]  /*0f30*/  IMAD R103, R3, R24, R5 ;  /* 0x0000001803677224 */ /* 0x000fe400078e0205 */
[----:B------:R-:W-:-:S03]  /*0f40*/  IMAD.MOV.U32 R4, RZ, RZ, 0x1 ;  /* 0x00000001ff047424 */ /* 0x000fc600078e00ff */
[----:B------:R-:W-:Y:S02]  /*0f50*/  SEL R100, R103, R6, !P1 ;  /* 0x0000000667647207 */ /* 0x000fe40004800000 */
[----:B------:R-:W-:Y:S02]  /*0f60*/  PRMT R3, R4, 0x7610, R3 ;  /* 0x0000761004037816 */ /* 0x000fe40000000003 */
[----:B------:R-:W-:-:S07]  /*0f70*/  SEL R103, R6, R103, !P1 ;  /* 0x0000006706677207 */ /* 0x000fce0004800000 */
.L_x_8:
[----:B------:R-:W-:-:S08]  /*0f80*/  NOP ;  /* 0x0000000000007918 */ /* 0x000fd00000000000 */
[----:B------:R-:W0:Y:S02]  /*0f90*/  USETMAXREG.TRY_ALLOC.CTAPOOL UP0, 0xe8 ;  /* 0x000000e8000079c8 */ /* 0x000e240008000600 */
[----:B0-----:R-:W-:-:S13]  /*0fa0*/  PLOP3.LUT P0, PT, PT, PT, UP0, 0x80, 0x0 ;  /* 0x000000000000781c */ /* 0x001fda0003f0f008 */
[----:B------:R-:W-:Y:S05]  /*0fb0*/  @!P0 BRA `(.L_x_8) ;  /* 0xfffffffc00f08947 */ /* 0x000fea000383ffff */
[----:B------:R-:W-:Y:S01]  /*0fc0*/  ULDC.64 UR4, c[0x0][0x598] ;  /* 0x0001660000047ab9 */ /* 0x000fe20000000a00 */
[----:B------:R-:W-:Y:S01]  /*0fd0*/  ULDC.64 UR38, c[0x0][0x208] ;  /* 0x0000820000267ab9 */ /* 0x000fe20000000a00 */
[----:B------:R-:W-:-:S04]  /*0fe0*/  ISETP.NE.U32.AND P0, PT, RZ, UR4, PT ;  /* 0x00000004ff007c0c */ /* 0x000fc8000bf05070 */
[----:B------:R-:W-:-:S13]  /*0ff0*/  ISETP.NE.AND.EX P0, PT, RZ, UR5, PT, P0 ;  /* 0x00000005ff007c0c */ /* 0x000fda000bf05300 */
[----:B------:R-:W-:Y:S05]  /*1000*/  @!P0 BRA `(.L_x_11) ;  /* 0x00000000001c8947 */ /* 0x000fea0003800000 */
[----:B------:R-:W0:Y:S02]  /*1010*/  LDC.64 R4, c[0x0][0x598] ;  /* 0x00016600ff047b82 */ /* 0x000e240000000a00 */
[----:B0-----:R-:W2:Y:S02]  /*1020*/  LDG.E.64 R4, desc[UR38][R4.64] ;  /* 0x0000002604047981 */ /* 0x001ea4000c1e1b00 */
[----:B--2---:R-:W-:-:S04]  /*1030*/  ISETP.NE.U32.AND P0, PT, R4, RZ, PT ;  /* 0x000000ff0400720c */ /* 0x004fc80003f05070 */
[----:B------:R-:W-:-:S13]  /*1040*/  ISETP.NE.AND.EX P0, PT, R5, RZ, PT, P0 ;  /* 0x000000ff0500720c */ /* 0x000fda0003f05300 */
[----:B------:R-:W-:Y:S05]  /*1050*/  @!P0 BRA `(.L_x_11) ;  /* 0x0000000000088947 */ /* 0x000fea0003800000 */
[----:B------:R0:W5:Y:S01]  /*1060*/  LD.E R23, desc[UR38][R4.64] ;  /* 0x0000002604177980 */ /* 0x000162000c101900 */
[----:B------:R-:W-:Y:S05]  /*1070*/  BRA `(.L_x_12) ;  /* 0x0000000000247947 */ /* 0x000fea0003800000 */
.L_x_11:
[----:B------:R-:W-:Y:S02]  /*1080*/  ULDC.64 UR4, c[0x0][0x588] ;  /* 0x0001620000047ab9 */ /* 0x000fe40000000a00 */
[----:B------:R-:W-:-:S04]  /*1090*/  ISETP.NE.U32.AND P0, PT, RZ, UR4, PT ;  /* 0x00000004ff007c0c */ /* 0x000fc8000bf05070 */
[----:B------:R-:W-:-:S13]  /*10a0*/  ISETP.NE.AND.EX P0, PT, RZ, UR5, PT, P0 ;  /* 0x00000005ff007c0c */ /* 0x000fda000bf05300 */
[----:B------:R-:W-:Y:S05]  /*10b0*/  @!P0 BRA `(.L_x_13) ;  /* 0x00000000000c8947 */ /* 0x000fea0003800000 */
[----:B------:R-:W0:Y:S02]  /*10c0*/  LDC.64 R4, c[0x0][0x588] ;  /* 0x00016200ff047b82 */ /* 0x000e240000000a00 */
[----:B0-----:R1:W5:Y:S01]  /*10d0*/  LDG.E R23, desc[UR38][R4.64] ;  /* 0x0000002604177981 */ /* 0x001362000c1e1900 */
[----:B------:R-:W-:Y:S05]  /*10e0*/  BRA `(.L_x_12) ;  /* 0x0000000000087947 */ /* 0x000fea0003800000 */
.L_x_13:
[----:B------:R-:W-:Y:S02]  /*10f0*/  ULDC UR4, c[0x0][0x580] ;  /* 0x0001600000047ab9 */ /* 0x000fe40000000800 */
[----:B------:R-:W-:-:S07]  /*1100*/  IMAD.U32 R23, RZ, RZ, UR4 ;  /* 0x00000004ff177e24 */ /* 0x000fce000f8e00ff */
.L_x_12:
[----:B------:R-:W-:Y:S02]  /*1110*/  ULDC.64 UR4, c[0x0][0x5a0] ;  /* 0x0001680000047ab9 */ /* 0x000fe40000000a00 */
[----:B------:R-:W-:-:S04]  /*1120*/  ISETP.NE.U32.AND P0, PT, RZ, UR4, PT ;  /* 0x00000004ff007c0c */ /* 0x000fc8000bf05070 */
[----:B------:R-:W-:-:S13]  /*1130*/  ISETP.NE.AND.EX P0, PT, RZ, UR5, PT, P0 ;  /* 0x00000005ff007c0c */ /* 0x000fda000bf05300 */
[----:B------:R-:W-:Y:S05]  /*1140*/  @!P0 BRA `(.L_x_14) ;  /* 0x00000000001c8947 */ /* 0x000fea0003800000 */
[----:B01----:R-:W0:Y:S02]  /*1150*/  LDC.64 R4, c[0x0][0x5a0] ;  /* 0x00016800ff047b82 */ /* 0x003e240000000a00 */
[----:B0-----:R-:W2:Y:S02]  /*1160*/  LDG.E.64 R4, desc[UR38][R4.64] ;  /* 0x0000002604047981 */ /* 0x001ea4000c1e1b00 */
[----:B--2---:R-:W-:-:S04]  /*1170*/  ISETP.NE.U32.AND P0, PT, R4, RZ, PT ;  /* 0x000000ff0400720c */ /* 0x004fc80003f05070 */
[----:B------:R-:W-:-:S13]  /*1180*/  ISETP.NE.AND.EX P0, PT, R5, RZ, PT, P0 ;  /* 0x000000ff0500720c */ /* 0x000fda0003f05300 */
[----:B------:R-:W-:Y:S05]  /*1190*/  @!P0 BRA `(.L_x_14) ;  /* 0x0000000000088947 */ /* 0x000fea0003800000 */
[----:B------:R0:W5:Y:S01]  /*11a0*/  LD.E R90, desc[UR38][R4.64] ;  /* 0x00000026045a7980 */ /* 0x000162000c101900 */
[----:B------:R-:W-:Y:S05]  /*11b0*/  BRA `(.L_x_15) ;  /* 0x0000000000247947 */ /* 0x000fea0003800000 */
.L_x_14:
[----:B------:R-:W-:Y:S02]  /*11c0*/  ULDC.64 UR4, c[0x0][0x590] ;  /* 0x0001640000047ab9 */ /* 0x000fe40000000a00 */
[----:B------:R-:W-:-:S04]  /*11d0*/  ISETP.NE.U32.AND P0, PT, RZ, UR4, PT ;  /* 0x00000004ff007c0c */ /* 0x000fc8000bf05070 */
[----:B------:R-:W-:-:S13]  /*11e0*/  ISETP.NE.AND.EX P0, PT, RZ, UR5, PT, P0 ;  /* 0x00000005ff007c0c */ /* 0x000fda000bf05300 */
[----:B------:R-:W-:Y:S05]  /*11f0*/  @!P0 BRA `(.L_x_16) ;  /* 0x00000000000c8947 */ /* 0x000fea0003800000 */
[----:B------:R-:W2:Y:S02]  /*1200*/  LDC.64 R90, c[0x0][0x590] ;  /* 0x00016400ff5a7b82 */ /* 0x000ea40000000a00 */
[----:B--2---:R2:W5:Y:S01]  /*1210*/  LDG.E R90, desc[UR38][R90.64] ;  /* 0x000000265a5a7981 */ /* 0x004562000c1e1900 */
[----:B------:R-:W-:Y:S05]  /*1220*/  BRA `(.L_x_15) ;  /* 0x0000000000087947 */ /* 0x000fea0003800000 */
.L_x_16:
[----:B------:R-:W-:Y:S02]  /*1230*/  ULDC UR4, c[0x0][0x584] ;  /* 0x0001610000047ab9 */ /* 0x000fe40000000800 */
[----:B------:R-:W-:-:S07]  /*1240*/  IMAD.U32 R90, RZ, RZ, UR4 ;  /* 0x00000004ff5a7e24 */ /* 0x000fce000f8e00ff */
.L_x_15:
[----:B------:R-:W-:-:S13]  /*1250*/  LOP3.LUT P0, RZ, R3, 0xff, RZ, 0xc0, !PT ;  /* 0x000000ff03ff7812 */ /* 0x000fda000780c0ff */
[----:B------:R-:W-:Y:S05]  /*1260*/  @!P0 EXIT ;  /* 0x000000000000894d */ /* 0x000fea0003800000 */
[----:B------:R-:W3:Y:S01]  /*1270*/  LDC R93, c[0x0][0x658] ;  /* 0x00019600ff5d7b82 */ /* 0x000ee20000000800 */
[----:B------:R-:W-:Y:S01]  /*1280*/  LOP3.LUT R7, R7, 0x1, RZ, 0xc0, !PT ;  /* 0x0000000107077812 */ /* 0x000fe200078ec0ff */
[----:B------:R-:W-:Y:S01]  /*1290*/  ULDC.64 UR6, c[0x0][0x288] ;  /* 0x0000a20000067ab9 */ /* 0x000fe20000000a00 */
[----:B------:R-:W-:Y:S01]  /*12a0*/  SHF.R.U32.HI R3, RZ, 0x2, R95 ;  /* 0x00000002ff037819 */ /* 0x000fe2000001165f */
[----:B------:R-:W-:Y:S01]  /*12b0*/  UIADD3 UR4, UR7, 0x3f, URZ ;  /* 0x0000003f07047890 */ /* 0x000fe2000fffe03f */
[----:B------:R-:W-:Y:S01]  /*12c0*/  SHF.R.U32.HI R0, RZ, 0x1, R0 ;  /* 0x00000001ff007819 */ /* 0x000fe20000011600 */
[----:B------:R-:W-:Y:S01]  /*12d0*/  IMAD.SHL.U32 R88, R7, 0x40, RZ ;  /* 0x0000004007587824 */ /* 0x000fe200078e00ff */
[----:B------:R-:W-:Y:S01]  /*12e0*/  LOP3.LUT R3, R3, 0x7, RZ, 0xc0, !PT ;  /* 0x0000000703037812 */ /* 0x000fe200078ec0ff */
[----:B------:R-:W4:Y:S01]  /*12f0*/  LDC.64 R8, c[0x0][0x5c8] ;  /* 0x00017200ff087b82 */ /* 0x000f220000000a00 */
[----:B------:R-:W-:Y:S01]  /*1300*/  USHF.R.S32.HI UR5, URZ, 0x1f, UR4 ;  /* 0x0000001f3f057899 */ /* 0x000fe20008011404 */
[----:B------:R-:W-:Y:S01]  /*1310*/  LOP3.LUT R0, R0, 0x30, RZ, 0xc0, !PT ;  /* 0x0000003000007812 */ /* 0x000fe200078ec0ff */
[----:B------:R-:W-:Y:S01]  /*1320*/  IMAD.MOV.U32 R6, RZ, RZ, 0x1 ;  /* 0x00000001ff067424 */ /* 0x000fe200078e00ff */
[--C-:B------:R-:W-:Y:S01]  /*1330*/  LOP3.LUT R88, R88, 0x40, R3.reuse, 0xe2, !PT ;  /* 0x0000004058587812 */ /* 0x100fe200078ee203 */
[----:B------:R-:W-:Y:S01]  /*1340*/  ULEA.HI UR5, UR5, UR4, URZ, 0x6 ;  /* 0x0000000405057291 */ /* 0x000fe2000f8f303f */
[-C--:B01----:R-:W-:Y:S01]  /*1350*/  IADD3 R4, RZ, -R0.reuse, -R3 ;  /* 0x80000000ff047210 */ /* 0x083fe20007ffe803 */
[----:B------:R-:W-:Y:S01]  /*1360*/  IMAD.U32 R5, RZ, RZ, UR6 ;  /* 0x00000006ff057e24 */ /* 0x000fe2000f8e00ff */
[----:B------:R-:W0:Y:S01]  /*1370*/  LDC R97, c[0x0][0x600] ;  /* 0x00018000ff617b82 */ /* 0x000e220000000800 */
[----:B------:R-:W-:Y:S01]  /*1380*/  LOP3.LUT R88, R88, R0, RZ, 0xfc, !PT ;  /* 0x0000000058587212 */ /* 0x000fe200078efcff */
[----:B------:R-:W-:Y:S01]  /*1390*/  IMAD.MOV.U32 R0, RZ, RZ, -0x1 ;  /* 0xffffffffff007424 */ /* 0x000fe200078e00ff */
[----:B------:R-:W-:Y:S01]  /*13a0*/  USHF.R.S32.HI UR43, URZ, 0x6, UR5 ;  /* 0x000000063f2b7899 */ /* 0x000fe20008011405 */
[----:B------:R-:W-:Y:S01]  /*13b0*/  LOP3.LUT R94, R95, 0x3, RZ, 0xc0, !PT ;  /* 0x000000035f5e7812 */ /* 0x000fe200078ec0ff */
[----:B------:R-:W-:Y:S01]  /*13c0*/  IMAD R4, R7, -0x40, R4 ;  /* 0xffffffc007047824 */ /* 0x000fe200078e0204 */
[C---:B------:R-:W-:Y:S01]  /*13d0*/  LOP3.LUT R96, R95.reuse, 0x80, RZ, 0xc0, !PT ;  /* 0x000000805f607812 */ /* 0x040fe200078ec0ff */
[----:B------:R-:W-:Y:S01]  /*13e0*/  UISETP.LT.AND UP0, UPT, UR43, 0x1, UPT ;  /* 0x000000012b00788c */ /* 0x000fe2000bf01270 */
[-C--:B---3--:R-:W-:Y:S01]  /*13f0*/  SHF.L.U32 R0, R0, R93.reuse, RZ ;  /* 0x0000005d00007219 */ /* 0x088fe200000006ff */
[----:B------:R-:W-:Y:S01]  /*1400*/  ULDC UR4, c[0x0][0x284] ;  /* 0x0000a10000047ab9 */ /* 0x000fe20000000800 */
[----:B------:R-:W-:Y:S01]  /*1410*/  IMAD R94, R94, -0x2, R5 ;  /* 0xfffffffe5e5e7824 */ /* 0x000fe200078e0205 */
[----:B------:R-:W-:Y:S01]  /*1420*/  USEL UR44, UR43, 0x1, UP0 ;  /* 0x000000012b2c7887 */ /* 0x000fe20008000000 */
[----:B------:R-:W-:Y:S01]  /*1430*/  SHF.L.U32 R93, R6, R93, RZ ;  /* 0x0000005d065d7219 */ /* 0x000fe200000006ff */
[----:B------:R-:W-:Y:S01]  /*1440*/  IMAD.SHL.U32 R95, R95, 0x2, RZ ;  /* 0x000000025f5f7824 */ /* 0x000fe200078e00ff */
[----:B------:R-:W-:Y:S01]  /*1450*/  LOP3.LUT R102, R18, 0x1, RZ, 0xfc, !PT ;  /* 0x0000000112667812 */ /* 0x000fe200078efcff */
[----:B------:R-:W-:Y:S01]  /*1460*/  VIADD R99, R4, UR4 ;  /* 0x0000000404637c36 */ /* 0x000fe20008000000 */
[C---:B----4-:R-:W-:Y:S01]  /*1470*/  SHF.L.U64.HI R92, R8.reuse, 0x3, R9 ;  /* 0x00000003085c7819 */ /* 0x050fe20000010209 */
[----:B--2---:R-:W-:Y:S01]  /*1480*/  IMAD.SHL.U32 R91, R8, 0x8, RZ ;  /* 0x00000008085b7824 */ /* 0x004fe200078e00ff */
[----:B------:R-:W-:Y:S01]  /*1490*/  SHF.R.U32.HI R96, RZ, 0x7, R96 ;  /* 0x00000007ff607819 */ /* 0x000fe20000011660 */
[----:B------:R-:W-:Y:S01]  /*14a0*/  IMAD.MOV.U32 R89, RZ, RZ, RZ ;  /* 0x000000ffff597224 */ /* 0x000fe200078e00ff */
[----:B------:R-:W-:Y:S01]  /*14b0*/  LOP3.LUT R98, RZ, R0, RZ, 0x33, !PT ;  /* 0x00000000ff627212 */ /* 0x000fe200078e33ff */
[----:B------:R-:W-:Y:S01]  /*14c0*/  UIADD3 UR44, UR43, -UR44, URZ ;  /* 0x8000002c2b2c7290 */ /* 0x000fe2000fffe03f */
[----:B------:R-:W-:Y:S01]  /*14d0*/  UMOV UR40, URZ ;  /* 0x0000003f00287c82 */ /* 0x000fe20008000000 */
[----:B0-----:R-:W-:Y:S01]  /*14e0*/  VIADD R97, R97, 0xffffffff ;  /* 0xffffffff61617836 */ /* 0x001fe20000000000 */
[----:B------:R-:W-:-:S09]  /*14f0*/  UMOV UR41, URZ ;  /* 0x0000003f00297c82 */ /* 0x000fd20008000000 */
.L_x_164:
[----:B0-----:R-:W0:Y:S01]  /*1500*/  SHFL.IDX PT, R0, R96, RZ, 0x1f ;  /* 0x00001fff60007589 */ /* 0x001e2200000e0000 */
[----:B-1----:R-:W1:Y:S01]  /*1510*/  S2UR UR7, SR_CgaCtaId ;  /* 0x00000000000779c3 */ /* 0x002e620000008800 */
[----:B------:R-:W-:Y:S01]  /*1520*/  UMOV UR6, 0x400 ;  /* 0x0000040000067882 */ /* 0x000fe20000000000 */
[----:B0-----:R-:W-:Y:S01]  /*1530*/  R2UR UR4, R0 ;  /* 0x00000000000472ca */ /* 0x001fe200000e0000 */
[----:B-1----:R-:W-:-:S12]  /*1540*/  ULEA UR6, UR7, UR6, 0x18 ;  /* 0x0000000607067291 */ /* 0x002fd8000f8ec03f */
[----:B------:R-:W-:-:S04]  /*1550*/  ULEA.HI UR5, UR4, UR4, URZ, 0x1 ;  /* 0x0000000404057291 */ /* 0x000fc8000f8f083f */
[----:B------:R-:W-:-:S04]  /*1560*/  ULOP3.LUT UR5, UR5, 0x7fffe, URZ, 0xc0, !UPT ;  /* 0x0007fffe05057892 */ /* 0x000fc8000f8ec03f */
[----:B------:R-:W-:-:S03]  /*1570*/  UIADD3 UR5, UR4, -UR5, URZ ;  /* 0x8000000504057290 */ /* 0x000fc6000fffe03f */
[----:B------:R-:W-:Y:S01]  /*1580*/  ULDC UR4, c[0x0][0x28c] ;  /* 0x0000a30000047ab9 */ /* 0x000fe20000000800 */
[----:B------:R-:W-:Y:S01]  /*1590*/  ULEA UR5, UR5, UR6, 0xd ;  /* 0x0000000605057291 */ /* 0x000fe2000f8e683f */
[----:B------:R-:W-:-:S03]  /*15a0*/  ISETP.LT.AND P0, PT, RZ, UR4, PT ;  /* 0x00000004ff007c0c */ /* 0x000fc6000bf01270 */
[----:B------:R-:W-:-:S04]  /*15b0*/  UIADD3 UR5, UR5, 0x180, URZ ;  /* 0x0000018005057890 */ /* 0x000fc8000fffe03f */
[----:B------:R-:W-:-:S04]  /*15c0*/  USHF.R.U32.HI UR5, URZ, 0x4, UR5 ;  /* 0x000000043f057899 */ /* 0x000fc80008011605 */
[----:B------:R-:W-:Y:S02]  /*15d0*/  ULOP3.LUT UR45, UR5, 0x3fff, URZ, 0xc0, !UPT ;  /* 0x00003fff052d7892 */ /* 0x000fe4000f8ec03f */
[----:B--2345:R-:W-:Y:S10]  /*15e0*/  @P0 BRA `(.L_x_17) ;  /* 0x0000000000400947 */ /* 0x03cff40003800000 */
[----:B------:R-:W-:Y:S01]  /*15f0*/  MOV R0, 0x0 ;  /* 0x0000000000007802 */ /* 0x000fe20000000f00 */
[----:B------:R-:W-:Y:S01]  /*1600*/  ULDC.64 UR4, c[0x4][0x68] ;  /* 0x01001a0000047ab9 */ /* 0x000fe20000000a00 */
[----:B------:R-:W-:Y:S01]  /*1610*/  ULDC.64 UR6, c[0x4][0x8] ;  /* 0x0100020000067ab9 */ /* 0x000fe20000000a00 */
[----:B------:R-:W-:Y:S01]  /*1620*/  IMAD.U32 R4, RZ, RZ, UR4 ;  /* 0x00000004ff047e24 */ /* 0x000fe2000f8e00ff */
[----:B------:R0:W1:Y:S01]  /*1630*/  LDC.64 R14, c[0x4][R0] ;  /* 0x01000000000e7b82 */ /* 0x0000620000000a00 */
[----:B------:R-:W-:Y:S01]  /*1640*/  IMAD.U32 R5, RZ, RZ, UR5 ;  /* 0x00000005ff057e24 */ /* 0x000fe2000f8e00ff */
[----:B------:R-:W-:Y:S01]  /*1650*/  ULDC.64 UR4, c[0x4][0x70] ;  /* 0x01001c0000047ab9 */ /* 0x000fe20000000a00 */
[----:B------:R-:W-:Y:S02]  /*1660*/  IMAD.U32 R10, RZ, RZ, UR6 ;  /* 0x00000006ff0a7e24 */ /* 0x000fe4000f8e00ff */
[----:B------:R-:W-:Y:S02]  /*1670*/  IMAD.U32 R6, RZ, RZ, UR4 ;  /* 0x00000004ff067e24 */ /* 0x000fe4000f8e00ff */
[----:B------:R-:W-:-:S02]  /*1680*/  IMAD.U32 R7, RZ, RZ, UR5 ;  /* 0x00000005ff077e24 */ /* 0x000fc4000f8e00ff */
[----:B------:R-:W-:Y:S02]  /*1690*/  IMAD.U32 R11, RZ, RZ, UR7 ;  /* 0x00000007ff0b7e24 */ /* 0x000fe4000f8e00ff */
[----:B------:R-:W-:Y:S02]  /*16a0*/  IMAD.MOV.U32 R8, RZ, RZ, 0x1e1 ;  /* 0x000001e1ff087424 */ /* 0x000fe400078e00ff */
[----:B------:R-:W-:Y:S02]  /*16b0*/  IMAD.MOV.U32 R12, RZ, RZ, 0x1 ;  /* 0x00000001ff0c7424 */ /* 0x000fe400078e00ff */
[----:B0-----:R-:W-:-:S07]  /*16c0*/  IMAD.MOV.U32 R13, RZ, RZ, RZ ;  /* 0x000000ffff0d7224 */ /* 0x001fce00078e00ff */
[----:B------:R-:W-:-:S07]  /*16d0*/  LEPC R20, `(.L_x_17) ;  /* 0x000000001014794e */ /* 0x000fce0000000000 */
[----:B-1---5:R-:W-:Y:S05]  /*16e0*/  CALL.ABS.NOINC R14 ;  /* 0x000000000e007343 */ /* 0x022fea0003c00000 */
.L_x_17:
[----:B------:R-:W-:-:S13]  /*16f0*/  ISETP.NE.AND P0, PT, R102, 0x3, PT ;  /* 0x000000036600780c */ /* 0x000fda0003f05270 */
[----:B------:R-:W-:Y:S05]  /*1700*/  @!P0 BRA `(.L_x_18) ;  /* 0x0000000000048947 */ /* 0x000fea0003800000 */
[----:B------:R-:W-:Y:S01]  /*1710*/  BPT.TRAP 0x1 ;  /* 0x000000040000795c */ /* 0x000fe20000300000 */
.L_x_18:
[----:B------:R-:W0:Y:S01]  /*1720*/  S2UR UR5, SR_CgaCtaId ;  /* 0x00000000000579c3 */ /* 0x000e220000008800 */
[----:B------:R-:W-:Y:S01]  /*1730*/  UMOV UR4, 0x400 ;  /* 0x0000040000047882 */ /* 0x000fe20000000000 */
[----:B------:R-:W-:Y:S02]  /*1740*/  IMAD.U32 R0, RZ, RZ, UR40 ;  /* 0x00000028ff007e24 */ /* 0x000fe4000f8e00ff */
[----:B------:R-:W-:-:S03]  /*1750*/  IMAD.U32 R3, RZ, RZ, UR41 ;  /* 0x00000029ff037e24 */ /* 0x000fc6000f8e00ff */
[----:B------:R-:W-:Y:S01]  /*1760*/  SHF.L.U32 R0, R0, 0x1f, RZ ;  /* 0x0000001f00007819 */ /* 0x000fe200000006ff */
[----:B0-----:R-:W-:-:S06]  /*1770*/  ULEA UR4, UR5, UR4, 0x18 ;  /* 0x0000000405047291 */ /* 0x001fcc000f8ec03f */
[----:B------:R-:W-:-:S04]  /*1780*/  IMAD.U32 R6, RZ, RZ, UR4 ;  /* 0x00000004ff067e24 */ /* 0x000fc8000f8e00ff */
[----:B------:R-:W-:-:S04]  /*1790*/  IMAD R3, R3, 0x8, R6 ;  /* 0x0000000803037824 */ /* 0x000fc800078e0206 */
[----:B------:R0:W1:Y:S01]  /*17a0*/  SYNCS.PHASECHK.TRANS64.TRYWAIT P1, [R3+URZ], R0 ;  /* 0x00000000030075a7 */ /* 0x000062000802017f */
[----:B------:R-:W-:Y:S05]  /*17b0*/  @!P0 BRA `(.L_x_19) ;  /* 0x0000000000048947 */ /* 0x000fea0003800000 */
[----:B------:R-:W-:Y:S01]  /*17c0*/  BPT.TRAP 0x1 ;  /* 0x000000040000795c */ /* 0x000fe20000300000 */
.L_x_19:
[----:B------:R-:W-:-:S05]  /*17d0*/  IMAD.U32 R4, RZ, RZ, UR44 ;  /* 0x0000002cff047e24 */ /* 0x000fca000f8e00ff */
[----:B------:R-:W-:Y:S01]  /*17e0*/  ISETP.GE.AND P2, PT, R4, 0x1, PT ;  /* 0x000000010400780c */ /* 0x000fe20003f46270 */
[----:B-1----:R-:W-:-:S12]  /*17f0*/  @P1 BRA `(.L_x_20) ;  /* 0x0000000000081947 */ /* 0x002fd80003800000 */
[----:B------:R-:W1:Y:S02]  /*1800*/  SYNCS.PHASECHK.TRANS64.TRYWAIT P1, [R3+URZ], R0 ;  /* 0x00000000030075a7 */ /* 0x000e64000802017f */
[----:B-1----:R-:W-:Y:S05]  /*1810*/  @!P1 BRA `(.L_x_21) ;  /* 0x0000006800809947 */ /* 0x002fea0003800000 */
.L_x_20:
[----:B------:R-:W-:Y:S05]  /*1820*/  WARPSYNC.ALL ;  /* 0x0000000000007948 */ /* 0x000fea0003800000 */
[----:B------:R-:W-:Y:S01]  /*1830*/  R2UR UR4, R6 ;  /* 0x00000000060472ca */ /* 0x000fe200000e0000 */
[----:B------:R-:W-:Y:S01]  /*1840*/  ULEA UR5, UR41, UR45, 0xa ;  /* 0x0000002d29057291 */ /* 0x000fe2000f8e503f */
[----:B------:R-:W-:Y:S01]  /*1850*/  WARPGROUP.ARRIVE ;  /* 0x00000000000079c5 */ /* 0x000fe20000000000 */
[----:B------:R-:W-:Y:S01]  /*1860*/  UMOV UR9, 0x40000040 ;  /* 0x4000004000097882 */ /* 0x000fe20000000000 */
[----:B------:R-:W-:-:S04]  /*1870*/  UMOV UR11, 0x40000040 ;  /* 0x40000040000b7882 */ /* 0x000fc80000000000 */
[----:B------:R-:W-:-:S05]  /*1880*/  UMOV UR8, UR5 ;  /* 0x0000000500087c82 */ /* 0x000fca0008000000 */
[----:B------:R-:W-:-:S04]  /*1890*/  UIADD3 UR4, UR4, 0x1c180, URZ ;  /* 0x0001c18004047890 */ /* 0x000fc8000fffe03f */
[----:B------:R-:W-:-:S04]  /*18a0*/  USHF.R.U32.HI UR4, URZ, 0x4, UR4 ;  /* 0x000000043f047899 */ /* 0x000fc80008011604 */
[----:B------:R-:W-:-:S04]  /*18b0*/  ULOP3.LUT UR4, UR4, 0x3fff, URZ, 0xc0, !UPT ;  /* 0x00003fff04047892 */ /* 0x000fc8000f8ec03f */
[----:B------:R-:W-:-:S04]  /*18c0*/  ULOP3.LUT UR4, UR4, 0x10000, URZ, 0xfc, !UPT ;  /* 0x0001000004047892 */ /* 0x000fc8000f8efc3f */
[----:B------:R-:W-:-:S07]  /*18d0*/  ULEA UR6, UR41, UR4, 0xa ;  /* 0x0000000429067291 */ /* 0x000fce000f8e503f */
[----:B------:R-:W-:Y:S02]  /*18e0*/  UMOV UR10, UR6 ;  /* 0x00000006000a7c82 */ /* 0x000fe40008000000 */
[----:B------:R-:W-:Y:S01]  /*18f0*/  HGMMA.64x128x16.F32 R24, gdesc[UR8].tnspA, RZ, !UPT, gsb0 ;  /* 0x21e00000081879f0 */ /* 0x000fe2000c0008ff */
[----:B------:R-:W-:Y:S02]  /*1900*/  UIADD3 UR8, UR5, 0x80, URZ ;  /* 0x0000008005087890 */ /* 0x000fe4000fffe03f */
[----:B------:R-:W-:Y:S01]  /*1910*/  UIADD3 UR10, UR6, 0x2, URZ ;  /* 0x00000002060a7890 */ /* 0x000fe2000fffe03f */
[----:B------:R-:W-:Y:S01]  /*1920*/  UMOV UR9, 0x40000040 ;  /* 0x4000004000097882 */ /* 0x000fe20000000000 */
[----:B------:R-:W-:Y:S01]  /*1930*/  UMOV UR11, 0x40000040 ;  /* 0x40000040000b7882 */ /* 0x000fe20000000000 */
[----:B------:R-:W-:Y:S02]  /*1940*/  WARPGROUP.DEPBAR.LE gsb0, 0x0 ;  /* 0x00008000000079c5 */ /* 0x000fe40000010000 */
[----:B------:R-:W-:-:S06]  /*1950*/  WARPGROUP.ARRIVE ;  /* 0x00000000000079c5 */ /* 0x000fcc0000000000 */
[----:B------:R-:W-:Y:S01]  /*1960*/  HGMMA.64x128x16.F32 R24, gdesc[UR8].tnspA, R24, gsb0 ;  /* 0x21e00000081879f0 */ /* 0x000fe20008000818 */
        /* <DEDUP_REMOVED lines=13> */
[----:B------:R-:W-:Y:S03]  /*1a40*/  HGMMA.64x128x16.F32 R24, gdesc[UR8].tnspA, R24, gsb0 ;  /* 0x21e00000081879f0 */ /* 0x000fe60008000818 */
[----:B------:R-:W-:Y:S02]  /*1a50*/  WARPGROUP.DEPBAR.LE gsb0, 0x0 ;  /* 0x00008000000079c5 */ /* 0x000fe40000010000 */
[----:B------:R-:W-:Y:S05]  /*1a60*/  @!P2 BRA `(.L_x_22) ;  /* 0x000000040028a947 */ /* 0x000fea0003800000 */
[----:B------:R-:W-:Y:S01]  /*1a70*/  UIADD3 UR5, UR41, 0x1, URZ ;  /* 0x0000000129057890 */ /* 0x000fe2000fffe03f */
[----:B01----:R-:W-:Y:S02]  /*1a80*/  IMAD.U32 R0, RZ, RZ, UR44 ;  /* 0x0000002cff007e24 */ /* 0x003fe4000f8e00ff */
[----:B------:R-:W-:Y:S01]  /*1a90*/  IMAD.U32 R3, RZ, RZ, UR41 ;  /* 0x00000029ff037e24 */ /* 0x000fe2000f8e00ff */
[----:B------:R-:W-:-:S04]  /*1aa0*/  UISETP.NE.AND UP0, UPT, UR5, 0x7, UPT ;  /* 0x000000070500788c */ /* 0x000fc8000bf05270 */
[----:B------:R-:W-:Y:S02]  /*1ab0*/  USEL UR6, URZ, 0x1, UP0 ;  /* 0x000000013f067887 */ /* 0x000fe40008000000 */
[----:B------:R-:W-:Y:S02]  /*1ac0*/  USEL UR5, UR5, URZ, UP0 ;  /* 0x0000003f05057287 */ /* 0x000fe40008000000 */
[----:B------:R-:W-:-:S06]  /*1ad0*/  ULOP3.LUT UR6, UR40, UR6, URZ, 0x3c, !UPT ;  /* 0x0000000628067292 */ /* 0x000fcc000f8e3c3f */
[----:B------:R-:W-:-:S07]  /*1ae0*/  IMAD.U32 R7, RZ, RZ, UR6 ;  /* 0x00000006ff077e24 */ /* 0x000fce000f8e00ff */
.L_x_29:
[----:B------:R-:W-:Y:S05]  /*1af0*/  @!P0 BRA `(.L_x_23) ;  /* 0x0000000000048947 */ /* 0x000fea0003800000 */
[----:B------:R-:W-:Y:S01]  /*1b00*/  BPT.TRAP 0x1 ;  /* 0x000000040000795c */ /* 0x000fe20000300000 */
.L_x_23:
[----:B------:R-:W0:Y:S01]  /*1b10*/  S2UR UR7, SR_CgaCtaId ;  /* 0x00000000000779c3 */ /* 0x000e220000008800 */
[----:B------:R-:W-:Y:S01]  /*1b20*/  UMOV UR6, 0x400 ;  /* 0x0000040000067882 */ /* 0x000fe20000000000 */
[----:B------:R-:W-:Y:S01]  /*1b30*/  IMAD.U32 R5, RZ, RZ, UR5 ;  /* 0x00000005ff057e24 */ /* 0x000fe2000f8e00ff */
[----:B------:R-:W-:Y:S01]  /*1b40*/  SHF.L.U32 R4, R7, 0x1f, RZ ;  /* 0x0000001f07047819 */ /* 0x000fe200000006ff */
[----:B0-----:R-:W-:-:S06]  /*1b50*/  ULEA UR6, UR7, UR6, 0x18 ;  /* 0x0000000607067291 */ /* 0x001fcc000f8ec03f */
[----:B------:R-:W-:-:S04]  /*1b60*/  IMAD.U32 R6, RZ, RZ, UR6 ;  /* 0x00000006ff067e24 */ /* 0x000fc8000f8e00ff */
[----:B------:R-:W-:-:S04]  /*1b70*/  IMAD R5, R5, 0x8, R6 ;  /* 0x0000000805057824 */ /* 0x000fc800078e0206 */
[----:B------:R0:W1:Y:S01]  /*1b80*/  SYNCS.PHASECHK.TRANS64.TRYWAIT P1, [R5+URZ], R4 ;  /* 0x00000004050075a7 */ /* 0x000062000802017f */
[----:B------:R-:W-:Y:S05]  /*1b90*/  @!P0 BRA `(.L_x_24) ;  /* 0x0000000000048947 */ /* 0x000fea0003800000 */
[----:B------:R-:W-:Y:S01]  /*1ba0*/  BPT.TRAP 0x1 ;  /* 0x000000040000795c */ /* 0x000fe20000300000 */
.L_x_24:
[----:B-1----:R-:W-:Y:S05]  /*1bb0*/  @P1 BRA `(.L_x_25) ;  /* 0x0000000000081947 */ /* 0x002fea0003800000 */
[----:B------:R-:W1:Y:S02]  /*1bc0*/  SYNCS.PHASECHK.TRANS64.TRYWAIT P1, [R5+URZ], R4 ;  /* 0x00000004050075a7 */ /* 0x000e64000802017f */
[----:B-1----:R-:W-:Y:S05]  /*1bd0*/  @!P1 BRA `(.L_x_26) ;  /* 0x0000006400a49947 */ /* 0x002fea0003800000 */
.L_x_25:
[----:B------:R-:W-:Y:S01]  /*1be0*/  ULEA UR6, UR5, UR45, 0xa ;  /* 0x0000002d05067291 */ /* 0x000fe2000f8e503f */
[----:B------:R-:W-:Y:S01]  /*1bf0*/  WARPGROUP.ARRIVE ;  /* 0x00000000000079c5 */ /* 0x000fe20000000000 */
[----:B------:R-:W-:Y:S01]  /*1c00*/  ULEA UR7, UR5, UR4, 0xa ;  /* 0x0000000405077291 */ /* 0x000fe2000f8e503f */
[----:B------:R-:W-:Y:S01]  /*1c10*/  UMOV UR9, 0x40000040 ;  /* 0x4000004000097882 */ /* 0x000fe20000000000 */
[----:B------:R-:W-:-:S03]  /*1c20*/  UMOV UR11, 0x40000040 ;  /* 0x40000040000b7882 */ /* 0x000fc60000000000 */
[----:B------:R-:W-:Y:S02]  /*1c30*/  UMOV UR8, UR6 ;  /* 0x0000000600087c82 */ /* 0x000fe40008000000 */
[----:B------:R-:W-:Y:S02]  /*1c40*/  UMOV UR10, UR7 ;  /* 0x00000007000a7c82 */ /* 0x000fe40008000000 */
[----:B------:R-:W-:Y:S01]  /*1c50*/  HGMMA.64x128x16.F32 R24, gdesc[UR8].tnspA, R24, gsb0 ;  /* 0x21e00000081879f0 */ /* 0x000fe20008000818 */
[----:B------:R-:W-:Y:S02]  /*1c60*/  UIADD3 UR8, UR6, 0x80, URZ ;  /* 0x0000008006087890 */ /* 0x000fe4000fffe03f */
[----:B------:R-:W-:Y:S01]  /*1c70*/  UIADD3 UR10, UR7, 0x2, URZ ;  /* 0x00000002070a7890 */ /* 0x000fe2000fffe03f */
[----:B------:R-:W-:Y:S01]  /*1c80*/  UMOV UR9, 0x40000040 ;  /* 0x4000004000097882 */ /* 0x000fe20000000000 */
[----:B------:R-:W-:Y:S01]  /*1c90*/  UMOV UR11, 0x40000040 ;  /* 0x40000040000b7882 */ /* 0x000fe20000000000 */
[----:B------:R-:W-:-:S02]  /*1ca0*/  WARPGROUP.DEPBAR.LE gsb0, 0x0 ;  /* 0x00008000000079c5 */ /* 0x000fc40000010000 */
        /* <DEDUP_REMOVED lines=18> */
[----:B------:R-:W-:Y:S01]  /*1dd0*/  BPT.TRAP 0x1 ;  /* 0x000000040000795c */ /* 0x000fe20000300000 */
.L_x_27:
[----:B------:R-:W-:-:S13]  /*1de0*/  ISETP.NE.AND P1, PT, R22, RZ, PT ;  /* 0x000000ff1600720c */ /* 0x000fda0003f25270 */
[----:B01----:R-:W-:-:S04]  /*1df0*/  @P1 IMAD R4, R3, 0x8, R6 ;  /* 0x0000000803041824 */ /* 0x003fc800078e0206 */
[----:B------:R-:W-:-:S05]  /*1e00*/  @P1 VIADD R4, R4, 0x38 ;  /* 0x0000003804041836 */ /* 0x000fca0000000000 */
[----:B------:R-:W-:-:S04]  /*1e10*/  @P1 PRMT R4, R19, 0x654, R4 ;  /* 0x0000065413041816 */ /* 0x000fc80000000004 */
[----:B------:R0:W-:Y:S01]  /*1e20*/  @P1 SYNCS.ARRIVE.TRANS64.RED.A1T0 RZ, [R4+URZ], RZ ;  /* 0x000000ff04ff19a7 */ /* 0x0001e2000810043f */
[----:B------:R-:W-:-:S13]  /*1e30*/  ISETP.GT.U32.AND P1, PT, R18, 0x1, PT ;  /* 0x000000011200780c */ /* 0x000fda0003f24070 */
[----:B0-----:R-:W-:Y:S05]  /*1e40*/  @P1 BRA `(.L_x_28) ;  /* 0x0000000000041947 */ /* 0x001fea0003800000 */
[----:B------:R-:W-:Y:S01]  /*1e50*/  BPT.TRAP 0x1 ;  /* 0x000000040000795c */ /* 0x000fe20000300000 */
.L_x_28:
[----:B------:R-:W-:Y:S01]  /*1e60*/  UIADD3 UR5, UR5, 0x1, URZ ;  /* 0x0000000105057890 */ /* 0x000fe2000fffe03f */
[C---:B------:R-:W-:Y:S01]  /*1e70*/  ISETP.GT.AND P2, PT, R0.reuse, 0x1, PT ;  /* 0x000000010000780c */ /* 0x040fe20003f44270 */
[----:B------:R-:W-:Y:S02]  /*1e80*/  VIADD R3, R3, 0x1 ;  /* 0x0000000103037836 */ /* 0x000fe40000000000 */
[----:B------:R-:W-:Y:S01]  /*1e90*/  UISETP.NE.AND UP0, UPT, UR5, 0x7, UPT ;  /* 0x000000070500788c */ /* 0x000fe2000bf05270 */
[----:B------:R-:W-:Y:S02]  /*1ea0*/  VIADD R0, R0, 0xffffffff ;  /* 0xffffffff00007836 */ /* 0x000fe40000000000 */
[C---:B------:R-:W-:Y:S01]  /*1eb0*/  ISETP.NE.AND P1, PT, R3.reuse, 0x7, PT ;  /* 0x000000070300780c */ /* 0x040fe20003f25270 */
[----:B------:R-:W-:Y:S02]  /*1ec0*/  USEL UR6, URZ, 0x1, UP0 ;  /* 0x000000013f067887 */ /* 0x000fe40008000000 */
[----:B------:R-:W-:Y:S01]  /*1ed0*/  USEL UR5, UR5, URZ, UP0 ;  /* 0x0000003f05057287 */ /* 0x000fe20008000000 */
[----:B------:R-:W-:-:S03]  /*1ee0*/  SEL R3, R3, RZ, P1 ;  /* 0x000000ff03037207 */ /* 0x000fc60000800000 */
[----:B------:R-:W-:Y:S01]  /*1ef0*/  LOP3.LUT R7, R7, UR6, RZ, 0x3c, !PT ;  /* 0x0000000607077c12 */ /* 0x000fe2000f8e3cff */
[----:B------:R-:W-:Y:S07]  /*1f00*/  @P2 BRA `(.L_x_29) ;  /* 0xfffffff800f82947 */ /* 0x000fee000383ffff */
.L_x_22:
[----:B01----:R-:W0:Y:S02]  /*1f10*/  LDC R0, c[0x0][0x28c] ;  /* 0x0000a300ff007b82 */ /* 0x003e240000000800 */
[----:B0-----:R-:W-:-:S13]  /*1f20*/  ISETP.GE.AND P1, PT, R0, 0x1, PT ;  /* 0x000000010000780c */ /* 0x001fda0003f26270 */
[----:B------:R-:W-:Y:S05]  /*1f30*/  @!P1 BRA `(.L_x_30) ;  /* 0x0000000000509947 */ /* 0x000fea0003800000 */
[----:B------:R-:W-:Y:S05]  /*1f40*/  @!P0 BRA `(.L_x_31) ;  /* 0x0000000000048947 */ /* 0x000fea0003800000 */
[----:B------:R-:W-:Y:S01]  /*1f50*/  BPT.TRAP 0x1 ;  /* 0x000000040000795c */ /* 0x000fe20000300000 */
.L_x_31:
[----:B------:R-:W-:Y:S01]  /*1f60*/  ISETP.NE.AND P0, PT, R22, RZ, PT ;  /* 0x000000ff1600720c */ /* 0x000fe20003f05270 */
[----:B------:R-:W-:Y:S01]  /*1f70*/  BSSY B0, `(.L_x_32) ;  /* 0x000000e000007945 */ /* 0x000fe20003800000 */
[----:B------:R-:W-:-:S11]  /*1f80*/  ISETP.GT.U32.AND P1, PT, R18, 0x1, PT ;  /* 0x000000011200780c */ /* 0x000fd60003f24070 */
[----:B------:R-:W-:Y:S05]  /*1f90*/  @!P0 BRA `(.L_x_33) ;  /* 0x00000000002c8947 */ /* 0x000fea0003800000 */
[----:B------:R-:W-:-:S04]  /*1fa0*/  UIADD3 UR6, UR44, UR41, URZ ;  /* 0x000000292c067290 */ /* 0x000fc8000fffe03f */
[----:B------:R-:W-:-:S04]  /*1fb0*/  UIMAD.WIDE.U32 UR4, UR6, 0x24924925, URZ ;  /* 0x24924925060478a5 */ /* 0x000fc8000f8e003f */
[----:B------:R-:W-:-:S04]  /*1fc0*/  UIADD3 UR4, UR6, -UR5, URZ ;  /* 0x8000000506047290 */ /* 0x000fc8000fffe03f */
[----:B------:R-:W-:-:S04]  /*1fd0*/  ULEA.HI UR4, UR4, UR5, URZ, 0x1f ;  /* 0x0000000504047291 */ /* 0x000fc8000f8ff83f */
[----:B------:R-:W-:-:S04]  /*1fe0*/  USHF.R.U32.HI UR4, URZ, 0x2, UR4 ;  /* 0x000000023f047899 */ /* 0x000fc80008011604 */
[----:B------:R-:W-:-:S06]  /*1ff0*/  UIMAD UR4, UR4, -0x7, UR6 ;  /* 0xfffffff9040478a4 */ /* 0x000fcc000f8e0206 */
[----:B------:R-:W-:-:S04]  /*2000*/  IMAD.U32 R3, RZ, RZ, UR4 ;  /* 0x00000004ff037e24 */ /* 0x000fc8000f8e00ff */
[----:B------:R-:W-:-:S04]  /*2010*/  IMAD R0, R3, 0x8, R6 ;  /* 0x0000000803007824 */ /* 0x000fc800078e0206 */
[----:B------:R-:W-:-:S05]  /*2020*/  VIADD R0, R0, 0x38 ;  /* 0x0000003800007836 */ /* 0x000fca0000000000 */
[----:B------:R-:W-:-:S04]  /*2030*/  PRMT R0, R19, 0x654, R0 ;  /* 0x0000065413007816 */ /* 0x000fc80000000000 */
[----:B------:R0:W-:Y:S03]  /*2040*/  SYNCS.ARRIVE.TRANS64.RED.A1T0 RZ, [R0+URZ], RZ ;  /* 0x000000ff00ff79a7 */ /* 0x0001e6000810043f */
.L_x_33:
[----:B------:R-:W-:Y:S05]  /*2050*/  BSYNC B0 ;  /* 0x0000000000007941 */ /* 0x000fea0003800000 */
.L_x_32:
[----:B------:R-:W-:Y:S05]  /*2060*/  @P1 BRA `(.L_x_30) ;  /* 0x0000000000041947 */ /* 0x000fea0003800000 */
[----:B------:R-:W-:Y:S01]  /*2070*/  BPT.TRAP 0x1 ;  /* 0x000000040000795c */ /* 0x000fe20000300000 */
.L_x_30:
[----:B------:R-:W-:Y:S01]  /*2080*/  UISETP.GE.U32.AND UP1, UPT, UR43, 0x7, UPT ;  /* 0x000000072b00788c */ /* 0x000fe2000bf26070 */
[----:B------:R-:W-:Y:S01]  /*2090*/  IMAD.SHL.U32 R100, R100, 0x80, RZ ;  /* 0x0000008064647824 */ /* 0x000fe200078e00ff */
[----:B------:R-:W-:Y:S01]  /*20a0*/  UIADD3 UR41, UR43, UR41, URZ ;  /* 0x000000292b297290 */ /* 0x000fe2000fffe03f */
[----:B------:R-:W-:Y:S01]  /*20b0*/  SHF.R.S32.HI R11, RZ, 0x1f, R101 ;  /* 0x0000001fff0b7819 */ /* 0x000fe20000011465 */
[----:B------:R-:W-:Y:S01]  /*20c0*/  ULDC UR10, c[0x0][0x288] ;  /* 0x0000a200000a7ab9 */ /* 0x000fe20000000800 */
[----:B------:R-:W-:Y:S01]  /*20d0*/  IMAD.SHL.U32 R6, R103, 0x80, RZ ;  /* 0x0000008067067824 */ /* 0x000fe200078e00ff */
[C---:B------:R-:W-:Y:S01]  /*20e0*/  LOP3.LUT R8, R100.reuse, 0x6, R95, 0xf8, !PT ;  /* 0x0000000664087812 */ /* 0x040fe200078ef85f */
[----:B------:R-:W-:Y:S01]  /*20f0*/  UISETP.GT.U32.AND UP0, UPT, UR41, 0x6, UPT ;  /* 0x000000062900788c */ /* 0x000fe2000bf04070 */
[----:B------:R-:W-:Y:S01]  /*2100*/  ISETP.GE.AND P0, PT, R100, UR10, PT ;  /* 0x0000000a64007c0c */ /* 0x000fe2000bf06270 */
[----:B------:R-:W-:Y:S01]  /*2110*/  ULDC.64 UR6, c[0x0][0x5d0] ;  /* 0x0001740000067ab9 */ /* 0x000fe20000000a00 */
[----:B------:R-:W-:Y:S01]  /*2120*/  ULDC UR11, c[0x0][0x284] ;  /* 0x0000a100000b7ab9 */ /* 0x000fe20000000800 */
[----:B------:R-:W-:Y:S01]  /*2130*/  @UP1 UIMAD.WIDE.U32 UR4, UR41, 0x24924925, URZ ;  /* 0x24924925290418a5 */ /* 0x000fe2000f8e003f */
[----:B------:R-:W-:Y:S01]  /*2140*/  SHF.R.S32.HI R9, RZ, 0x1f, R8 ;  /* 0x0000001fff097819 */ /* 0x000fe20000011408 */
[----:B0-----:R-:W-:Y:S01]  /*2150*/  IMAD R0, R11, UR6, RZ ;  /* 0x000000060b007c24 */ /* 0x001fe2000f8e02ff */
[----:B------:R-:W-:Y:S01]  /*2160*/  UISETP.LT.U32.AND UP0, UPT, UR43, 0x7, UP0 ;  /* 0x000000072b00788c */ /* 0x000fe20008701070 */
[----:B------:R-:W-:Y:S01]  /*2170*/  ISETP.GE.OR P0, PT, R6, UR11, P0 ;  /* 0x0000000b06007c0c */ /* 0x000fe20008706670 */
[----:B------:R-:W-:Y:S01]  /*2180*/  @UP1 UIADD3 UR4, UR41, -UR5, URZ ;  /* 0x8000000529041290 */ /* 0x000fe2000fffe03f */
[C---:B------:R-:W-:Y:S01]  /*2190*/  IMAD R3, R101.reuse, UR7, R0 ;  /* 0x0000000765037c24 */ /* 0x040fe2000f8e0200 */
[----:B------:R-:W-:Y:S01]  /*21a0*/  ULDC.64 UR8, c[0x0][0x5c8] ;  /* 0x0001720000087ab9 */ /* 0x000fe20000000a00 */
[----:B------:R-:W-:Y:S01]  /*21b0*/  IMAD.WIDE.U32 R4, R101, UR6, R8 ;  /* 0x0000000665047c25 */ /* 0x000fe2000f8e0008 */
[----:B------:R-:W-:-:S02]  /*21c0*/  USEL UR6, URZ, 0x1, !UP0 ;  /* 0x000000013f067887 */ /* 0x000fc4000c000000 */
[----:B------:R-:W-:Y:S01]  /*21d0*/  @UP1 ULEA.HI UR4, UR4, UR5, URZ, 0x1f ;  /* 0x0000000504041291 */ /* 0x000fe2000f8ff83f */
[----:B------:R-:W-:Y:S01]  /*21e0*/  IMAD.WIDE R104, R103, 0x80, R88 ;  /* 0x0000008067687825 */ /* 0x000fe200078e0258 */
[----:B------:R-:W-:Y:S02]  /*21f0*/  ULOP3.LUT UR40, UR40, UR6, URZ, 0x3c, !UPT ;  /* 0x0000000628287292 */ /* 0x000fe4000f8e3c3f */
[----:B------:R-:W-:Y:S01]  /*2200*/  @UP1 USHF.R.U32.HI UR4, URZ, 0x2, UR4 ;  /* 0x000000023f041899 */ /* 0x000fe20008011604 */
[----:B------:R-:W-:Y:S02]  /*2210*/  IMAD.IADD R5, R5, 0x1, R3 ;  /* 0x0000000105057824 */ /* 0x000fe400078e0203 */
[----:B------:R-:W-:Y:S01]  /*2220*/  IMAD R3, R105, UR8, RZ ;  /* 0x0000000869037c24 */ /* 0x000fe2000f8e02ff */
[----:B------:R-:W-:Y:S01]  /*2230*/  @UP1 ULOP3.LUT UR40, UR40, 0x1, UR4, 0x78, !UPT ;  /* 0x0000000128281892 */ /* 0x000fe2000f8e7804 */
[----:B------:R-:W-:-:S04]  /*2240*/  IMAD.WIDE.U32 R106, R104, UR8, R4 ;  /* 0x00000008686a7c25 */ /* 0x000fc8000f8e0004 */
[----:B------:R-:W-:Y:S02]  /*2250*/  IMAD R7, R104, UR9, R3 ;  /* 0x0000000968077c24 */ /* 0x000fe4000f8e0203 */
[----:B------:R-:W-:Y:S01]  /*2260*/  IMAD.MOV.U32 R0, RZ, RZ, -0x1 ;  /* 0xffffffffff007424 */ /* 0x000fe200078e00ff */
[----:B------:R-:W-:Y:S06]  /*2270*/  @P0 BRA `(.L_x_34) ;  /* 0x00000040001c0947 */ /* 0x000fec0003800000 */
[----:B-----5:R-:W-:Y:S01]  /*2280*/  FSETP.NEU.AND P0, PT, R90, RZ, PT ;  /* 0x000000ff5a00720b */ /* 0x020fe20003f0d000 */
[----:B------:R-:W-:Y:S01]  /*2290*/  IMAD.IADD R4, R94, 0x1, -R100 ;  /* 0x000000015e047824 */ /* 0x000fe200078e0a64 */
[----:B------:R-:W-:Y:S01]  /*22a0*/  BSSY B0, `(.L_x_34) ;  /* 0x0000404000007945 */ /* 0x000fe20003800000 */
[----:B------:R-:W-:Y:S02]  /*22b0*/  IMAD.IADD R3, R99, 0x1, -R6 ;  /* 0x0000000163037824 */ /* 0x000fe400078e0a06 */
[----:B------:R-:W-:Y:S01]  /*22c0*/  IMAD.IADD R103, R107, 0x1, R7 ;  /* 0x000000016b677824 */ /* 0x000fe200078e0207 */
[----:B------:R-:W-:-:S04]  /*22d0*/  ISETP.GT.AND P2, PT, R4, RZ, PT ;  /* 0x000000ff0400720c */ /* 0x000fc80003f44270 */
[----:B------:R-:W-:-:S03]  /*22e0*/  ISETP.GT.AND P1, PT, R3, RZ, P2 ;  /* 0x000000ff0300720c */ /* 0x000fc60001724270 */
[----:B------:R-:W-:Y:S10]  /*22f0*/  @!P0 BRA `(.L_x_35) ;  /* 0x0000002c00288947 */ /* 0x000ff40003800000 */
[----:B------:R-:W0:Y:S01]  /*2300*/  LDC.64 R110, c[0x0][0x5b8] ;  /* 0x00016e00ff6e7b82 */ /* 0x000e220000000a00 */
[----:B------:R-:W-:-:S07]  /*2310*/  ULDC.64 UR4, c[0x0][0x5c0] ;  /* 0x0001700000047ab9 */ /* 0x000fce0000000a00 */
[----:B------:R-:W1:Y:S08]  /*2320*/  LDC.64 R112, c[0x0][0x5b0] ;  /* 0x00016c00ff707b82 */ /* 0x000e700000000a00 */
[----:B------:R-:W2:Y:S01]  /*2330*/  LDC.64 R114, c[0x0][0x5a8] ;  /* 0x00016a00ff727b82 */ /* 0x000ea20000000a00 */
[-C--:B0-----:R-:W-:Y:S02]  /*2340*/  IMAD R6, R11, R110.reuse, RZ ;  /* 0x0000006e0b067224 */ /* 0x081fe400078e02ff */
[----:B------:R-:W-:-:S04]  /*2350*/  IMAD.WIDE.U32 R108, R101, R110, R8 ;  /* 0x0000006e656c7225 */ /* 0x000fc800078e0008 */
[----:B------:R-:W-:Y:S02]  /*2360*/  IMAD R107, R101, R111, R6 ;  /* 0x0000006f656b7224 */ /* 0x000fe400078e0206 */
[-C--:B-1----:R-:W-:Y:S02]  /*2370*/  IMAD R5, R105, R112.reuse, RZ ;  /* 0x0000007069057224 */ /* 0x082fe400078e02ff */
[----:B------:R-:W-:Y:S02]  /*2380*/  IMAD.IADD R13, R109, 0x1, R107 ;  /* 0x000000016d0d7824 */ /* 0x000fe400078e026b */
[----:B------:R-:W-:Y:S02]  /*2390*/  IMAD.MOV.U32 R12, RZ, RZ, R108 ;  /* 0x000000ffff0c7224 */ /* 0x000fe400078e006c */
[C---:B------:R-:W-:Y:S02]  /*23a0*/  IMAD R111, R104.reuse, R113, R5 ;  /* 0x00000071686f7224 */ /* 0x040fe400078e0205 */
[----:B------:R-:W-:-:S04]  /*23b0*/  IMAD.WIDE.U32 R6, R104, R112, R12 ;  /* 0x0000007068067225 */ /* 0x000fc800078e000c */
[----:B------:R-:W-:Y:S01]  /*23c0*/  IMAD.IADD R5, R7, 0x1, R111 ;  /* 0x0000000107057824 */ /* 0x000fe200078e026f */
[----:B--2---:R-:W-:-:S04]  /*23d0*/  LEA R14, P0, R6, R114, 0x1 ;  /* 0x00000072060e7211 */ /* 0x004fc800078008ff */
[----:B------:R-:W-:-:S05]  /*23e0*/  LEA.HI.X R15, R6, R115, R5, 0x1, P0 ;  /* 0x00000073060f7211 */ /* 0x000fca00000f0c05 */
[----:B------:R0:W2:Y:S01]  /*23f0*/  @P1 LDG.E.LTC128B.U16 R5, desc[UR38][R14.64] ;  /* 0x000000260e051981 */ /* 0x0000a2000c1e1520 */
[----:B------:R-:W-:Y:S01]  /*2400*/  LEA R10, P0, R106, UR4, 0x1 ;  /* 0x000000046a0a7c11 */ /* 0x000fe2000f8008ff */
[----:B------:R-:W-:Y:S01]  /*2410*/  IMAD.WIDE.U32 R6, R104, R112, R8 ;  /* 0x0000007068067225 */ /* 0x000fe200078e0008 */
[----:B------:R-:W-:Y:S03]  /*2420*/  BSSY B1, `(.L_x_36) ;  /* 0x0000012000017945 */ /* 0x000fe60003800000 */
[----:B------:R-:W-:Y:S02]  /*2430*/  IMAD.IADD R7, R111, 0x1, R7 ;  /* 0x000000016f077824 */ /* 0x000fe400078e0207 */
[----:B------:R-:W-:Y:S01]  /*2440*/  IMAD.WIDE.U32 R20, R101, R110, R6 ;  /* 0x0000006e65147225 */ /* 0x000fe200078e0006 */
[----:B0-----:R-:W-:-:S03]  /*2450*/  SHF.L.U64.HI R15, R112, 0x3, R113 ;  /* 0x00000003700f7819 */ /* 0x001fc60000010271 */
[----:B------:R-:W-:Y:S01]  /*2460*/  IMAD.IADD R7, R107, 0x1, R21 ;  /* 0x000000016b077824 */ /* 0x000fe200078e0215 */
[----:B------:R-:W-:Y:S01]  /*2470*/  LEA R6, P4, R20, R114, 0x1 ;  /* 0x0000007214067211 */ /* 0x000fe200078808ff */
[----:B------:R-:W-:-:S03]  /*2480*/  IMAD.SHL.U32 R14, R112, 0x8, RZ ;  /* 0x00000008700e7824 */ /* 0x000fc600078e00ff */
[----:B------:R-:W-:Y:S01]  /*2490*/  LEA.HI.X R7, R20, R115, R7, 0x1, P4 ;  /* 0x0000007314077211 */ /* 0x000fe200020f0c07 */
[----:B--2---:R-:W-:-:S05]  /*24a0*/  HADD2.F32 R11, -RZ, R5.H0_H0 ;  /* 0x20000005ff0b7230 */ /* 0x004fca0000004100 */
[----:B------:R-:W-:-:S04]  /*24b0*/  FMUL R11, R11, R90 ;  /* 0x0000005a0b0b7220 */ /* 0x000fc80000400000 */
[----:B------:R-:W-:Y:S01]  /*24c0*/  FFMA R24, R24, R23, R11 ;  /* 0x0000001718187223 */ /* 0x000fe2000000000b */
[----:B------:R-:W-:Y:S02]  /*24d0*/  LEA.HI.X R11, R106, UR5, R103, 0x1, P0 ;  /* 0x000000056a0b7c11 */ /* 0x000fe400080f0c67 */
[----:B------:R-:W-:Y:S02]  /*24e0*/  ISETP.GT.AND P0, PT, R4, 0x1, PT ;  /* 0x000000010400780c */ /* 0x000fe40003f04270 */
[----:B------:R-:W-:Y:S02]  /*24f0*/  F2FP.F16.F32.PACK_AB R24, RZ, R24 ;  /* 0x00000018ff18723e */ /* 0x000fe400000000ff */
[----:B------:R-:W-:-:S03]  /*2500*/  ISETP.GT.AND P3, PT, R3, RZ, P0 ;  /* 0x000000ff0300720c */ /* 0x000fc60000764270 */
[----:B------:R0:W-:Y:S10]  /*2510*/  @P1 STG.E.U16 desc[UR38][R10.64], R24 ;  /* 0x000000180a001986 */ /* 0x0001f4000c101526 */
[----:B------:R-:W-:Y:S05]  /*2520*/  @!P3 BRA `(.L_x_37) ;  /* 0x000000000004b947 */ /* 0x000fea0003800000 */
[----:B------:R1:W5:Y:S02]  /*2530*/  LDG.E.LTC128B.U16 R5, desc[UR38][R6.64+0x2] ;  /* 0x0000022606057981 */ /* 0x000364000c1e1520 */
.L_x_37:
[----:B------:R-:W-:Y:S05]  /*2540*/  BSYNC B1 ;  /* 0x0000000000017941 */ /* 0x000fea0003800000 */
.L_x_36:
[----:B-----5:R-:W-:Y:S01]  /*2550*/  HADD2.F32 R103, -RZ, R5.H0_H0 ;  /* 0x20000005ff677230 */ /* 0x020fe20000004100 */
[----:B------:R-:W-:Y:S01]  /*2560*/  ISETP.GT.AND P2, PT, R3, 0x8, P2 ;  /* 0x000000080300780c */ /* 0x000fe20001744270 */
[----:B------:R-:W-:Y:S01]  /*2570*/  IMAD.WIDE.U32 R20, R104, R112, R14 ;  /* 0x0000007068147225 */ /* 0x000fe200078e000e */
[----:B0-----:R-:W-:-:S03]  /*2580*/  PRMT R24, R5, 0x7610, R24 ;  /* 0x0000761005187816 */ /* 0x001fc60000000018 */
[----:B------:R-:W-:Y:S01]  /*2590*/  FMUL R12, R103, R90 ;  /* 0x0000005a670c7220 */ /* 0x000fe20000400000 */
[----:B------:R-:W-:Y:S01]  /*25a0*/  IMAD.IADD R111, R111, 0x1, R21 ;  /* 0x000000016f6f7824 */ /* 0x000fe200078e0215 */
[----:B------:R-:W-:Y:S02]  /*25b0*/  IADD3 R108, P1, R108, R20, RZ ;  /* 0x000000146c6c7210 */ /* 0x000fe40007f3e0ff */
[----:B------:R-:W-:-:S03]  /*25c0*/  FFMA R12, R25, R23, R12 ;  /* 0x00000017190c7223 */ /* 0x000fc6000000000c */
[----:B------:R-:W-:Y:S01]  /*25d0*/  IMAD.X R13, R111, 0x1, R13, P1 ;  /* 0x000000016f0d7824 */ /* 0x000fe200008e060d */
[C---:B------:R-:W-:Y:S02]  /*25e0*/  LEA R14, P1, R108.reuse, R114, 0x1 ;  /* 0x000000726c0e7211 */ /* 0x040fe400078208ff */
[----:B------:R-:W-:Y:S02]  /*25f0*/  F2FP.F16.F32.PACK_AB R12, RZ, R12 ;  /* 0x0000000cff0c723e */ /* 0x000fe400000000ff */
[----:B------:R-:W-:Y:S02]  /*2600*/  LEA.HI.X R15, R108, R115, R13, 0x1, P1 ;  /* 0x000000736c0f7211 */ /* 0x000fe400008f0c0d */
[----:B------:R-:W-:-:S05]  /*2610*/  PRMT R21, R12, 0x7610, R21 ;  /* 0x000076100c157816 */ /* 0x000fca0000000015 */
[----:B------:R0:W-:Y:S04]  /*2620*/  @P3 STG.E.U16 desc[UR38][R10.64+0x2], R21 ;  /* 0x000002150a003986 */ /* 0x0001e8000c101526 */
[----:B------:R-:W2:Y:S01]  /*2630*/  @P2 LDG.E.LTC128B.U16 R24, desc[UR38][R14.64] ;  /* 0x000000260e182981 */ /* 0x000ea2000c1e1520 */
[----:B------:R-:W-:Y:S01]  /*2640*/  IADD3 R20, P1, R8, R20, RZ ;  /* 0x0000001408147210 */ /* 0x000fe20007f3e0ff */
[----:B------:R-:W-:Y:S01]  /*2650*/  BSSY B1, `(.L_x_38) ;  /* 0x0000011000017945 */ /* 0x000fe20003800000 */
[----:B------:R-:W-:Y:S02]  /*2660*/  SHF.L.U64.HI R13, R91, 0x1, R92 ;  /* 0x000000015b0d7819 */ /* 0x000fe4000001025c */
[----:B------:R-:W-:Y:S01]  /*2670*/  ISETP.GT.AND P0, PT, R3, 0x8, P0 ;  /* 0x000000080300780c */ /* 0x000fe20000704270 */
[----:B0-----:R-:W-:Y:S01]  /*2680*/  IMAD.X R21, R9, 0x1, R111, P1 ;  /* 0x0000000109157824 */ /* 0x001fe200008e066f */
[----:B------:R-:W-:Y:S01]  /*2690*/  LEA R12, P1, R91, R10, 0x1 ;  /* 0x0000000a5b0c7211 */ /* 0x000fe200078208ff */
[----:B------:R-:W-:-:S04]  /*26a0*/  IMAD.WIDE.U32 R20, R101, R110, R20 ;  /* 0x0000006e65147225 */ /* 0x000fc800078e0014 */
[----:B------:R-:W-:Y:S01]  /*26b0*/  IMAD.X R13, R13, 0x1, R11, P1 ;  /* 0x000000010d0d7824 */ /* 0x000fe200008e060b */
[----:B------:R-:W-:Y:S01]  /*26c0*/  LEA R8, P3, R20, R114, 0x1 ;  /* 0x0000007214087211 */ /* 0x000fe200078608ff */
[----:B------:R-:W-:-:S05]  /*26d0*/  IMAD.IADD R9, R107, 0x1, R21 ;  /* 0x000000016b097824 */ /* 0x000fca00078e0215 */
[----:B------:R-:W-:Y:S01]  /*26e0*/  LEA.HI.X R9, R20, R115, R9, 0x1, P3 ;  /* 0x0000007314097211 */ /* 0x000fe200018f0c09 */
[----:B--2---:R-:W-:-:S05]  /*26f0*/  HADD2.F32 R5, -RZ, R24.H0_H0 ;  /* 0x20000018ff057230 */ /* 0x004fca0000004100 */
[----:B------:R-:W-:-:S04]  /*2700*/  FMUL R5, R5, R90 ;  /* 0x0000005a05057220 */ /* 0x000fc80000400000 */
[----:B------:R-:W-:-:S05]  /*2710*/  FFMA R5, R26, R23, R5 ;  /* 0x000000171a057223 */ /* 0x000fca0000000005 */
[----:B------:R-:W-:-:S05]  /*2720*/  F2FP.F16.F32.PACK_AB R5, RZ, R5 ;  /* 0x00000005ff05723e */ /* 0x000fca00000000ff */
[----:B------:R0:W-:Y:S01]  /*2730*/  @P2 STG.E.U16 desc[UR38][R12.64], R5 ;  /* 0x000000050c002986 */ /* 0x0001e2000c101526 */
[----:B------:R-:W-:Y:S05]  /*2740*/  @!P0 BRA `(.L_x_39) ;  /* 0x0000000000048947 */ /* 0x000fea0003800000 */
[----:B------:R2:W5:Y:S02]  /*2750*/  LDG.E.LTC128B.U16 R24, desc[UR38][R8.64+0x2] ;  /* 0x0000022608187981 */ /* 0x000564000c1e1520 */
.L_x_39:
[----:B------:R-:W-:Y:S05]  /*2760*/  BSYNC B1 ;  /* 0x0000000000017941 */ /* 0x000fea0003800000 */
.L_x_38:
[----:B0----5:R-:W-:Y:S01]  /*2770*/  HADD2.F32 R5, -RZ, R24.H0_H0 ;  /* 0x20000018ff057230 */ /* 0x021fe20000004100 */
[----:B------:R-:W-:Y:S01]  /*2780*/  ISETP.GT.AND P1, PT, R4, 0x8, PT ;  /* 0x000000080400780c */ /* 0x000fe20003f24270 */
[----:B------:R-:W-:Y:S03]  /*2790*/  BSSY B1, `(.L_x_40) ;  /* 0x0000008000017945 */ /* 0x000fe60003800000 */
[----:B------:R-:W-:Y:S01]  /*27a0*/  FMUL R14, R5, R90 ;  /* 0x0000005a050e7220 */ /* 0x000fe20000400000 */
[----:B------:R-:W-:-:S03]  /*27b0*/  ISETP.GT.AND P2, PT, R3, RZ, P1 ;  /* 0x000000ff0300720c */ /* 0x000fc60000f44270 */
[----:B------:R-:W-:-:S05]  /*27c0*/  FFMA R14, R27, R23, R14 ;  /* 0x000000171b0e7223 */ /* 0x000fca000000000e */
[----:B------:R-:W-:-:S05]  /*27d0*/  F2FP.F16.F32.PACK_AB R14, RZ, R14 ;  /* 0x0000000eff0e723e */ /* 0x000fca00000000ff */
[----:B------:R0:W-:Y:S01]  /*27e0*/  @P0 STG.E.U16 desc[UR38][R12.64+0x2], R14 ;  /* 0x0000020e0c000986 */ /* 0x0001e2000c101526 */
[----:B------:R-:W-:Y:S05]  /*27f0*/  @!P2 BRA `(.L_x_41) ;  /* 0x000000000004a947 */ /* 0x000fea0003800000 */
[----:B------:R3:W5:Y:S02]  /*2800*/  LDG.E.LTC128B.U16 R24, desc[UR38][R6.64+0x10] ;  /* 0x0000102606187981 */ /* 0x000764000c1e1520 */
.L_x_41:
[----:B------:R-:W-:Y:S05]  /*2810*/  BSYNC B1 ;  /* 0x0000000000017941 */ /* 0x000fea0003800000 */
.L_x_40:
[----:B-----5:R-:W-:Y:S01]  /*2820*/  HADD2.F32 R5, -RZ, R24.H0_H0 ;  /* 0x20000018ff057230 */ /* 0x020fe20000004100 */
        /* <DEDUP_REMOVED lines=9> */
.L_x_43:
[----:B------:R-:W-:Y:S05]  /*28c0*/  BSYNC B1 ;  /* 0x0000000000017941 */ /* 0x000fea0003800000 */
.L_x_42:
[----:B----45:R-:W-:Y:S01]  /*28d0*/  HADD2.F32 R5, -RZ, R24.H0_H0 ;  /* 0x20000018ff057230 */ /* 0x030fe20000004100 */
[----:B------:R-:W-:Y:S01]  /*28e0*/  ISETP.GT.AND P1, PT, R3, 0x8, P1 ;  /* 0x000000080300780c */ /* 0x000fe20000f24270 */
[----:B------:R-:W-:Y:S03]  /*28f0*/  BSSY B1, `(.L_x_44) ;  /* 0x0000007000017945 */ /* 0x000fe60003800000 */
[----:B0-----:R-:W-:-:S04]  /*2900*/  FMUL R14, R5, R90 ;  /* 0x0000005a050e7220 */ /* 0x001fc80000400000 */
[----:B------:R-:W-:-:S05]  /*2910*/  FFMA R14, R29, R23, R14 ;  /* 0x000000171d0e7223 */ /* 0x000fca000000000e */
[----:B------:R-:W-:-:S05]  /*2920*/  F2FP.F16.F32.PACK_AB R14, RZ, R14 ;  /* 0x0000000eff0e723e */ /* 0x000fca00000000ff */
[----:B------:R0:W-:Y:S01]  /*2930*/  @P3 STG.E.U16 desc[UR38][R10.64+0x12], R14 ;  /* 0x0000120e0a003986 */ /* 0x0001e2000c101526 */
[----:B------:R-:W-:Y:S05]  /*2940*/  @!P1 BRA `(.L_x_45) ;  /* 0x0000000000049947 */ /* 0x000fea0003800000 */
[----:B------:R4:W5:Y:S02]  /*2950*/  LDG.E.LTC128B.U16 R24, desc[UR38][R8.64+0x10] ;  /* 0x0000102608187981 */ /* 0x000964000c1e1520 */
.L_x_45:
[----:B------:R-:W-:Y:S05]  /*2960*/  BSYNC B1 ;  /* 0x0000000000017941 */ /* 0x000fea0003800000 */
.L_x_44:
[----:B-----5:R-:W-:Y:S01]  /*2970*/  HADD2.F32 R5, -RZ, R24.H0_H0 ;  /* 0x20000018ff057230 */ /* 0x020fe20000004100 */
[----:B------:R-:W-:Y:S01]  /*2980*/  ISETP.GT.AND P0, PT, R3, 0x8, P0 ;  /* 0x000000080300780c */ /* 0x000fe20000704270 */
[----:B------:R-:W-:Y:S03]  /*2990*/  BSSY B1, `(.L_x_46) ;  /* 0x0000007000017945 */ /* 0x000fe60003800000 */
[----:B------:R-:W-:-:S04]  /*29a0*/  FMUL R5, R5, R90 ;  /* 0x0000005a05057220 */ /* 0x000fc80000400000 */
[----:B------:R-:W-:-:S05]  /*29b0*/  FFMA R5, R30, R23, R5 ;  /* 0x000000171e057223 */ /* 0x000fca0000000005 */
[----:B------:R-:W-:-:S05]  /*29c0*/  F2FP.F16.F32.PACK_AB R5, RZ, R5 ;  /* 0x00000005ff05723e */ /* 0x000fca00000000ff */
[----:B------:R0:W-:Y:S01]  /*29d0*/  @P1 STG.E.U16 desc[UR38][R12.64+0x10], R5 ;  /* 0x000010050c001986 */ /* 0x0001e2000c101526 */
[----:B------:R-:W-:Y:S05]  /*29e0*/  @!P0 BRA `(.L_x_47) ;  /* 0x0000000000048947 */ /* 0x000fea0003800000 */
[----:B------:R0:W5:Y:S02]  /*29f0*/  LDG.E.LTC128B.U16 R24, desc[UR38][R8.64+0x12] ;  /* 0x0000122608187981 */ /* 0x000164000c1e1520 */
.L_x_47:
[----:B------:R-:W-:Y:S05]  /*2a00*/  BSYNC B1 ;  /* 0x0000000000017941 */ /* 0x000fea0003800000 */
.L_x_46:
        /* <DEDUP_REMOVED lines=10> */
.L_x_49:
[----:B------:R-:W-:Y:S05]  /*2ab0*/  BSYNC B1 ;  /* 0x0000000000017941 */ /* 0x000fea0003800000 */
.L_x_48:
        /* <DEDUP_REMOVED lines=10> */
.L_x_51:
[----:B------:R-:W-:Y:S05]  /*2b60*/  BSYNC B1 ;  /* 0x0000000000017941 */ /* 0x000fea0003800000 */
.L_x_50:
[----:B0----5:R-:W-:Y:S01]  /*2b70*/  HADD2.F32 R5, -RZ, R24.H0_H0 ;  /* 0x20000018ff057230 */ /* 0x021fe20000004100 */
        /* <DEDUP_REMOVED lines=8> */
.L_x_53:
[----:B------:R-:W-:Y:S05]  /*2c00*/  BSYNC B1 ;  /* 0x0000000000017941 */ /* 0x000fea0003800000 */
.L_x_52:
        /* <DEDUP_REMOVED lines=9> */
.L_x_55:
[----:B------:R-:W-:Y:S05]  /*2ca0*/  BSYNC B1 ;  /* 0x0000000000017941 */ /* 0x000fea0003800000 */
.L_x_54:
        /* <DEDUP_REMOVED lines=10> */
.L_x_57:
[----:B------:R-:W-:Y:S05]  /*2d50*/  BSYNC B1 ;  /* 0x0000000000017941 */ /* 0x000fea0003800000 */
.L_x_56:
        /* <DEDUP_REMOVED lines=10> */
.L_x_59:
[----:B------:R-:W-:Y:S05]  /*2e00*/  BSYNC B1 ;  /* 0x0000000000017941 */ /* 0x000fea0003800000 */
.L_x_58:
        /* <DEDUP_REMOVED lines=9> */
.L_x_61:
[----:B------:R-:W-:Y:S05]  /*2ea0*/  BSYNC B1 ;  /* 0x0000000000017941 */ /* 0x000fea0003800000 */
.L_x_60:
        /* <DEDUP_REMOVED lines=9> */
.L_x_63:
[----:B------:R-:W-:Y:S05]  /*2f40*/  BSYNC B1 ;  /* 0x0000000000017941 */ /* 0x000fea0003800000 */
.L_x_62:
        /* <DEDUP_REMOVED lines=10> */
.L_x_65:
[----:B------:R-:W-:Y:S05]  /*2ff0*/  BSYNC B1 ;  /* 0x0000000000017941 */ /* 0x000fea0003800000 */
.L_x_64:
        /* <DEDUP_REMOVED lines=10> */
.L_x_67:
[----:B------:R-:W-:Y:S05]  /*30a0*/  BSYNC B1 ;  /* 0x0000000000017941 */ /* 0x000fea0003800000 */
.L_x_66:
        /* <DEDUP_REMOVED lines=9> */
.L_x_69:
[----:B------:R-:W-:Y:S05]  /*3140*/  BSYNC B1 ;  /* 0x0000000000017941 */ /* 0x000fea0003800000 */
.L_x_68:
        /* <DEDUP_REMOVED lines=9> */
.L_x_71:
[----:B------:R-:W-:Y:S05]  /*31e0*/  BSYNC B1 ;  /* 0x0000000000017941 */ /* 0x000fea0003800000 */
.L_x_70:
        /* <DEDUP_REMOVED lines=10> */
.L_x_73:
[----:B------:R-:W-:Y:S05]  /*3290*/  BSYNC B1 ;  /* 0x0000000000017941 */ /* 0x000fea0003800000 */
.L_x_72:
        /* <DEDUP_REMOVED lines=10> */
.L_x_75:
[----:B------:R-:W-:Y:S05]  /*3340*/  BSYNC B1 ;  /* 0x0000000000017941 */ /* 0x000fea0003800000 */
.L_x_74:
        /* <DEDUP_REMOVED lines=9> */
.L_x_77:
[----:B------:R-:W-:Y:S05]  /*33e0*/  BSYNC B1 ;  /* 0x0000000000017941 */ /* 0x000fea0003800000 */
.L_x_76:
        /* <DEDUP_REMOVED lines=9> */
.L_x_79:
[----:B------:R-:W-:Y:S05]  /*3480*/  BSYNC B1 ;  /* 0x0000000000017941 */ /* 0x000fea0003800000 */
.L_x_78:
        /* <DEDUP_REMOVED lines=10> */
.L_x_81:
[----:B------:R-:W-:Y:S05]  /*3530*/  BSYNC B1 ;  /* 0x0000000000017941 */ /* 0x000fea0003800000 */
.L_x_80:
        /* <DEDUP_REMOVED lines=10> */
.L_x_83:
[----:B------:R-:W-:Y:S05]  /*35e0*/  BSYNC B1 ;  /* 0x0000000000017941 */ /* 0x000fea0003800000 */
.L_x_82:
        /* <DEDUP_REMOVED lines=9> */
.L_x_85:
[----:B------:R-:W-:Y:S05]  /*3680*/  BSYNC B1 ;  /* 0x0000000000017941 */ /* 0x000fea0003800000 */
.L_x_84:
        /* <DEDUP_REMOVED lines=9> */
.L_x_87:
[----:B------:R-:W-:Y:S05]  /*3720*/  BSYNC B1 ;  /* 0x0000000000017941 */ /* 0x000fea0003800000 */
.L_x_86:
        /* <DEDUP_REMOVED lines=10> */
.L_x_89:
[----:B------:R-:W-:Y:S05]  /*37d0*/  BSYNC B1 ;  /* 0x0000000000017941 */ /* 0x000fea0003800000 */
.L_x_88:
        /* <DEDUP_REMOVED lines=10> */
.L_x_91:
[----:B------:R-:W-:Y:S05]  /*3880*/  BSYNC B1 ;  /* 0x0000000000017941 */ /* 0x000fea0003800000 */
.L_x_90:
        /* <DEDUP_REMOVED lines=9> */
.L_x_93:
[----:B------:R-:W-:Y:S05]  /*3920*/  BSYNC B1 ;  /* 0x0000000000017941 */ /* 0x000fea0003800000 */
.L_x_92:
        /* <DEDUP_REMOVED lines=9> */
.L_x_95:
[----:B------:R-:W-:Y:S05]  /*39c0*/  BSYNC B1 ;  /* 0x0000000000017941 */ /* 0x000fea0003800000 */
.L_x_94:
        /* <DEDUP_REMOVED lines=10> */
.L_x_97:
[----:B------:R-:W-:Y:S05]  /*3a70*/  BSYNC B1 ;  /* 0x0000000000017941 */ /* 0x000fea0003800000 */
.L_x_96:
        /* <DEDUP_REMOVED lines=10> */
.L_x_99:
[----:B------:R-:W-:Y:S05]  /*3b20*/  BSYNC B1 ;  /* 0x0000000000017941 */ /* 0x000fea0003800000 */
.L_x_98:
        /* <DEDUP_REMOVED lines=9> */
.L_x_101:
[----:B------:R-:W-:Y:S05]  /*3bc0*/  BSYNC B1 ;  /* 0x0000000000017941 */ /* 0x000fea0003800000 */
.L_x_100:
        /* <DEDUP_REMOVED lines=9> */
.L_x_103:
[----:B------:R-:W-:Y:S05]  /*3c60*/  BSYNC B1 ;  /* 0x0000000000017941 */ /* 0x000fea0003800000 */
.L_x_102:
        /* <DEDUP_REMOVED lines=10> */
.L_x_105:
[----:B------:R-:W-:Y:S05]  /*3d10*/  BSYNC B1 ;  /* 0x0000000000017941 */ /* 0x000fea0003800000 */
.L_x_104:
        /* <DEDUP_REMOVED lines=10> */
.L_x_107:
[----:B------:R-:W-:Y:S05]  /*3dc0*/  BSYNC B1 ;  /* 0x0000000000017941 */ /* 0x000fea0003800000 */
.L_x_106:
        /* <DEDUP_REMOVED lines=9> */
.L_x_109:
[----:B------:R-:W-:Y:S05]  /*3e60*/  BSYNC B1 ;  /* 0x0000000000017941 */ /* 0x000fea0003800000 */
.L_x_108:
        /* <DEDUP_REMOVED lines=9> */
.L_x_111:
[----:B------:R-:W-:Y:S05]  /*3f00*/  BSYNC B1 ;  /* 0x0000000000017941 */ /* 0x000fea0003800000 */
.L_x_110:
        /* <DEDUP_REMOVED lines=10> */
.L_x_113:
[----:B------:R-:W-:Y:S05]  /*3fb0*/  BSYNC B1 ;  /* 0x0000000000017941 */ /* 0x000fea0003800000 */
.L_x_112:
        /* <DEDUP_REMOVED lines=10> */
.L_x_115:
[----:B------:R-:W-:Y:S05]  /*4060*/  BSYNC B1 ;  /* 0x0000000000017941 */ /* 0x000fea0003800000 */
.L_x_114:
        /* <DEDUP_REMOVED lines=9> */
.L_x_117:
[----:B------:R-:W-:Y:S05]  /*4100*/  BSYNC B1 ;  /* 0x0000000000017941 */ /* 0x000fea0003800000 */
.L_x_116:
        /* <DEDUP_REMOVED lines=9> */
.L_x_119:
[----:B------:R-:W-:Y:S05]  /*41a0*/  BSYNC B1 ;  /* 0x0000000000017941 */ /* 0x000fea0003800000 */
.L_x_118:
        /* <DEDUP_REMOVED lines=10> */
.L_x_121:
[----:B------:R-:W-:Y:S05]  /*4250*/  BSYNC B1 ;  /* 0x0000000000017941 */ /* 0x000fea0003800000 */
.L_x_120:
        /* <DEDUP_REMOVED lines=10> */
.L_x_123:
[----:B------:R-:W-:Y:S05]  /*4300*/  BSYNC B1 ;  /* 0x0000000000017941 */ /* 0x000fea0003800000 */
.L_x_122:
        /* <DEDUP_REMOVED lines=9> */
.L_x_125:
[----:B------:R-:W-:Y:S05]  /*43a0*/  BSYNC B1 ;  /* 0x0000000000017941 */ /* 0x000fea0003800000 */
.L_x_124:
        /* <DEDUP_REMOVED lines=9> */
.L_x_127:
[----:B------:R-:W-:Y:S05]  /*4440*/  BSYNC B1 ;  /* 0x0000000000017941 */ /* 0x000fea0003800000 */
.L_x_126:
        /* <DEDUP_REMOVED lines=10> */
.L_x_129:
[----:B------:R-:W-:Y:S05]  /*44f0*/  BSYNC B1 ;  /* 0x0000000000017941 */ /* 0x000fea0003800000 */
.L_x_128:
        /* <DEDUP_REMOVED lines=10> */
.L_x_131:
[----:B------:R-:W-:Y:S05]  /*45a0*/  BSYNC B1 ;  /* 0x0000000000017941 */ /* 0x000fea0003800000 */
.L_x_130:
        /* <DEDUP_REMOVED lines=9> */
.L_x_133:
[----:B------:R-:W-:Y:S05]  /*4640*/  BSYNC B1 ;  /* 0x0000000000017941 */ /* 0x000fea0003800000 */
.L_x_132:
        /* <DEDUP_REMOVED lines=9> */
.L_x_135:
[----:B------:R-:W-:Y:S05]  /*46e0*/  BSYNC B1 ;  /* 0x0000000000017941 */ /* 0x000fea0003800000 */
.L_x_134:
        /* <DEDUP_REMOVED lines=10> */
.L_x_137:
[----:B------:R-:W-:Y:S05]  /*4790*/  BSYNC B1 ;  /* 0x0000000000017941 */ /* 0x000fea0003800000 */
.L_x_136:
        /* <DEDUP_REMOVED lines=10> */
.L_x_139:
[----:B------:R-:W-:Y:S05]  /*4840*/  BSYNC B1 ;  /* 0x0000000000017941 */ /* 0x000fea0003800000 */
.L_x_138:
        /* <DEDUP_REMOVED lines=9> */
.L_x_141:
[----:B------:R-:W-:Y:S05]  /*48e0*/  BSYNC B1 ;  /* 0x0000000000017941 */ /* 0x000fea0003800000 */
.L_x_140:
        /* <DEDUP_REMOVED lines=9> */
.L_x_143:
[----:B------:R-:W-:Y:S05]  /*4980*/  BSYNC B1 ;  /* 0x0000000000017941 */ /* 0x000fea0003800000 */
.L_x_142:
        /* <DEDUP_REMOVED lines=10> */
.L_x_145:
[----:B------:R-:W-:Y:S05]  /*4a30*/  BSYNC B1 ;  /* 0x0000000000017941 */ /* 0x000fea0003800000 */
.L_x_144:
        /* <DEDUP_REMOVED lines=10> */
.L_x_147:
[----:B------:R-:W-:Y:S05]  /*4ae0*/  BSYNC B1 ;  /* 0x0000000000017941 */ /* 0x000fea0003800000 */
.L_x_146:
        /* <DEDUP_REMOVED lines=9> */
.L_x_149:
[----:B------:R-:W-:Y:S05]  /*4b80*/  BSYNC B1 ;  /* 0x0000000000017941 */ /* 0x000fea0003800000 */
.L_x_148:
        /* <DEDUP_REMOVED lines=9> */
.L_x_151:
[----:B------:R-:W-:Y:S05]  /*4c20*/  BSYNC B1 ;  /* 0x0000000000017941 */ /* 0x000fea0003800000 */
.L_x_150:
        /* <DEDUP_REMOVED lines=10> */
.L_x_153:
[----:B------:R-:W-:Y:S05]  /*4cd0*/  BSYNC B1 ;  /* 0x0000000000017941 */ /* 0x000fea0003800000 */
.L_x_152:
[----:B-----5:R-:W-:Y:S01]  /*4ce0*/  HADD2.F32 R5, -RZ, R24.H0_H0 ;  /* 0x20000018ff057230 */ /* 0x020fe20000004100 */
[----:B------:R-:W-:Y:S01]  /*4cf0*/  ISETP.GT.AND P0, PT, R4, 0x79, PT ;  /* 0x000000790400780c */ /* 0x000fe20003f04270 */
[----:B------:R-:W-:Y:S01]  /*4d00*/  @P2 IMAD.MOV.U32 R4, RZ, RZ, R10 ;  /* 0x000000ffff042224 */ /* 0x000fe200078e000a */
[----:B------:R-:W-:Y:S02]  /*4d10*/  BSSY B1, `(.L_x_154) ;  /* 0x000000a000017945 */ /* 0x000fe40003800000 */
[----:B------:R-:W-:Y:S01]  /*4d20*/  FMUL R5, R5, R90 ;  /* 0x0000005a05057220 */ /* 0x000fe20000400000 */
[----:B------:R-:W-:-:S03]  /*4d30*/  ISETP.GT.AND P3, PT, R3, RZ, P0 ;  /* 0x000000ff0300720c */ /* 0x000fc60000764270 */
[----:B------:R-:W-:-:S05]  /*4d40*/  FFMA R5, R84, R23, R5 ;  /* 0x0000001754057223 */ /* 0x000fca0000000005 */
[----:B------:R-:W-:-:S04]  /*4d50*/  F2FP.F16.F32.PACK_AB R5, RZ, R5 ;  /* 0x00000005ff05723e */ /* 0x000fc800000000ff */
[----:B0-----:R-:W-:Y:S01]  /*4d60*/  PRMT R14, R5, 0x7610, R14 ;  /* 0x00007610050e7816 */ /* 0x001fe2000000000e */
[----:B------:R-:W-:-:S05]  /*4d70*/  @P2 IMAD.MOV.U32 R5, RZ, RZ, R11 ;  /* 0x000000ffff052224 */ /* 0x000fca00078e000b */
[----:B------:R0:W-:Y:S01]  /*4d80*/  @P2 STG.E.U16 desc[UR38][R4.64+0xf0], R14 ;  /* 0x0000f00e04002986 */ /* 0x0001e2000c101526 */
[----:B------:R-:W-:Y:S05]  /*4d90*/  @!P3 BRA `(.L_x_155) ;  /* 0x000000000004b947 */ /* 0x000fea0003800000 */
[----:B------:R0:W5:Y:S02]  /*4da0*/  LDG.E.LTC128B.U16 R24, desc[UR38][R6.64+0xf2] ;  /* 0x0000f22606187981 */ /* 0x000164000c1e1520 */
.L_x_155:
[----:B------:R-:W-:Y:S05]  /*4db0*/  BSYNC B1 ;  /* 0x0000000000017941 */ /* 0x000fea0003800000 */
.L_x_154:
        /* <DEDUP_REMOVED lines=9> */
.L_x_157:
[----:B------:R-:W-:Y:S05]  /*4e50*/  BSYNC B1 ;  /* 0x0000000000017941 */ /* 0x000fea0003800000 */
.L_x_156:
[----:B-----5:R-:W-:Y:S01]  /*4e60*/  HADD2.F32 R5, -RZ, R24.H0_H0 ;  /* 0x20000018ff057230 */ /* 0x020fe20000004100 */
[----:B------:R-:W-:Y:S01]  /*4e70*/  ISETP.GT.AND P0, PT, R3, 0x8, P0 ;  /* 0x000000080300780c */ /* 0x000fe20000704270 */
[----:B0-----:R-:W-:Y:S01]  /*4e80*/  @P1 IMAD.MOV.U32 R4, RZ, RZ, R12 ;  /* 0x000000ffff041224 */ /* 0x001fe200078e000c */
[----:B------:R-:W-:Y:S02]  /*4e90*/  BSSY B1, `(.L_x_158) ;  /* 0x0000009000017945 */ /* 0x000fe40003800000 */
[----:B------:R-:W-:-:S04]  /*4ea0*/  FMUL R5, R5, R90 ;  /* 0x0000005a05057220 */ /* 0x000fc80000400000 */
[----:B------:R-:W-:-:S05]  /*4eb0*/  FFMA R5, R86, R23, R5 ;  /* 0x0000001756057223 */ /* 0x000fca0000000005 */
[----:B------:R-:W-:-:S04]  /*4ec0*/  F2FP.F16.F32.PACK_AB R5, RZ, R5 ;  /* 0x00000005ff05723e */ /* 0x000fc800000000ff */
[----:B-1-3--:R-:W-:Y:S01]  /*4ed0*/  PRMT R6, R5, 0x7610, R6 ;  /* 0x0000761005067816 */ /* 0x00afe20000000006 */
[----:B------:R-:W-:-:S05]  /*4ee0*/  @P1 IMAD.MOV.U32 R5, RZ, RZ, R13 ;  /* 0x000000ffff051224 */ /* 0x000fca00078e000d */
[----:B------:R0:W-:Y:S01]  /*4ef0*/  @P1 STG.E.U16 desc[UR38][R4.64+0xf0], R6 ;  /* 0x0000f00604001986 */ /* 0x0001e2000c101526 */
[----:B------:R-:W-:Y:S05]  /*4f00*/  @!P0 BRA `(.L_x_159) ;  /* 0x0000000000048947 */ /* 0x000fea0003800000 */
[----:B------:R1:W5:Y:S02]  /*4f10*/  LDG.E.LTC128B.U16 R24, desc[UR38][R8.64+0xf2] ;  /* 0x0000f22608187981 */ /* 0x000364000c1e1520 */
.L_x_159:
[----:B------:R-:W-:Y:S05]  /*4f20*/  BSYNC B1 ;  /* 0x0000000000017941 */ /* 0x000fea0003800000 */
.L_x_158:
[----:B------:R-:W-:Y:S05]  /*4f30*/  @!P0 BRA `(.L_x_160) ;  /* 0x0000001000e88947 */ /* 0x000fea0003800000 */
[----:B-----5:R-:W-:-:S05]  /*4f40*/  HADD2.F32 R3, -RZ, R24.H0_H0 ;  /* 0x20000018ff037230 */ /* 0x020fca0000004100 */
[----:B0-----:R-:W-:-:S04]  /*4f50*/  FMUL R4, R3, R90 ;  /* 0x0000005a03047220 */ /* 0x001fc80000400000 */
[----:B------:R-:W-:-:S05]  /*4f60*/  FFMA R4, R87, R23, R4 ;  /* 0x0000001757047223 */ /* 0x000fca0000000004 */
[----:B------:R-:W-:-:S05]  /*4f70*/  F2FP.F16.F32.PACK_AB R4, RZ, R4 ;  /* 0x00000004ff04723e */ /* 0x000fca00000000ff */
[----:B------:R3:W-:Y:S01]  /*4f80*/  STG.E.U16 desc[UR38][R12.64+0xf2], R4 ;  /* 0x0000f2040c007986 */ /* 0x0007e2000c101526 */
[----:B------:R-:W-:Y:S05]  /*4f90*/  BRA `(.L_x_160) ;  /* 0x0000001000d07947 */ /* 0x000fea0003800000 */
.L_x_35:
[----:B------:R-:W-:Y:S01]  /*4fa0*/  ISETP.GT.AND P3, PT, R4, 0x1, PT ;  /* 0x000000010400780c */ /* 0x000fe20003f64270 */
[----:B------:R-:W-:Y:S01]  /*4fb0*/  ULDC.64 UR4, c[0x0][0x5c0] ;  /* 0x0001700000047ab9 */ /* 0x000fe20000000a00 */
[-C--:B------:R-:W-:Y:S01]  /*4fc0*/  FMUL R24, R24, R23.reuse ;  /* 0x0000001718187220 */ /* 0x080fe20000400000 */
[----:B------:R-:W-:Y:S01]  /*4fd0*/  LEA R6, P4, R106, UR4, 0x1 ;  /* 0x000000046a067c11 */ /* 0x000fe2000f8808ff */
[-C--:B------:R-:W-:Y:S01]  /*4fe0*/  FMUL R25, R25, R23.reuse ;  /* 0x0000001719197220 */ /* 0x080fe20000400000 */
[----:B------:R-:W-:Y:S01]  /*4ff0*/  ISETP.GT.AND P0, PT, R3, RZ, P3 ;  /* 0x000000ff0300720c */ /* 0x000fe20001f04270 */
[-C--:B------:R-:W-:Y:S01]  /*5000*/  FMUL R26, R26, R23.reuse ;  /* 0x000000171a1a7220 */ /* 0x080fe20000400000 */
[----:B------:R-:W-:Y:S01]  /*5010*/  F2FP.F16.F32.PACK_AB R24, RZ, R24 ;  /* 0x00000018ff18723e */ /* 0x000fe200000000ff */
[-C--:B------:R-:W-:Y:S01]  /*5020*/  FMUL R27, R27, R23.reuse ;  /* 0x000000171b1b7220 */ /* 0x080fe20000400000 */
[----:B------:R-:W-:Y:S01]  /*5030*/  LEA.HI.X R7, R106, UR5, R103, 0x1, P4 ;  /* 0x000000056a077c11 */ /* 0x000fe2000a0f0c67 */
[----:B------:R-:W-:Y:S01]  /*5040*/  FMUL R28, R28, R23 ;  /* 0x000000171c1c7220 */ /* 0x000fe20000400000 */
[----:B------:R-:W-:Y:S01]  /*5050*/  F2FP.F16.F32.PACK_AB R25, RZ, R25 ;  /* 0x00000019ff19723e */ /* 0x000fe200000000ff */
[-C--:B------:R-:W-:Y:S01]  /*5060*/  FMUL R29, R29, R23.reuse ;  /* 0x000000171d1d7220 */ /* 0x080fe20000400000 */
[----:B------:R-:W-:Y:S01]  /*5070*/  ISETP.GT.AND P2, PT, R3, 0x8, P2 ;  /* 0x000000080300780c */ /* 0x000fe20001744270 */
[----:B------:R-:W-:Y:S01]  /*5080*/  @P1 STG.E.U16 desc[UR38][R6.64], R24 ;  /* 0x0000001806001986 */ /* 0x000fe2000c101526 */
[----:B------:R-:W-:Y:S01]  /*5090*/  ISETP.GT.AND P1, PT, R4, 0x8, PT ;  /* 0x000000080400780c */ /* 0x000fe20003f24270 */
[-C--:B------:R-:W-:Y:S01]  /*50a0*/  FMUL R30, R30, R23.reuse ;  /* 0x000000171e1e7220 */ /* 0x080fe20000400000 */
[C---:B------:R-:W-:Y:S01]  /*50b0*/  SHF.L.U64.HI R5, R91.reuse, 0x1, R92 ;  /* 0x000000015b057819 */ /* 0x040fe2000001025c */
[----:B------:R-:W-:Y:S01]  /*50c0*/  @P0 STG.E.U16 desc[UR38][R6.64+0x2], R25 ;  /* 0x0000021906000986 */ /* 0x000fe2000c101526 */
[----:B------:R-:W-:Y:S01]  /*50d0*/  LEA R8, P5, R91, R6, 0x1 ;  /* 0x000000065b087211 */ /* 0x000fe200078a08ff */
[-C--:B------:R-:W-:Y:S01]  /*50e0*/  FMUL R31, R31, R23.reuse ;  /* 0x000000171f1f7220 */ /* 0x080fe20000400000 */
[----:B------:R-:W-:Y:S01]  /*50f0*/  ISETP.GT.AND P3, PT, R3, 0x8, P3 ;  /* 0x000000080300780c */ /* 0x000fe20001f64270 */
[-C--:B------:R-:W-:Y:S01]  /*5100*/  FMUL R32, R32, R23.reuse ;  /* 0x0000001720207220 */ /* 0x080fe20000400000 */
[----:B------:R-:W-:Y:S01]  /*5110*/  ISETP.GT.AND P0, PT, R4, 0x9, PT ;  /* 0x000000090400780c */ /* 0x000fe20003f04270 */
[----:B------:R-:W-:Y:S01]  /*5120*/  IMAD.X R9, R5, 0x1, R7, P5 ;  /* 0x0000000105097824 */ /* 0x000fe200028e0607 */
[----:B------:R-:W-:Y:S01]  /*5130*/  ISETP.GT.AND P4, PT, R3, RZ, P1 ;  /* 0x000000ff0300720c */ /* 0x000fe20000f84270 */
[-C--:B------:R-:W-:Y:S01]  /*5140*/  FMUL R33, R33, R23.reuse ;  /* 0x0000001721217220 */ /* 0x080fe20000400000 */
[----:B------:R-:W-:Y:S01]  /*5150*/  F2FP.F16.F32.PACK_AB R26, RZ, R26 ;  /* 0x0000001aff1a723e */ /* 0x000fe200000000ff */
[-C--:B------:R-:W-:Y:S01]  /*5160*/  FMUL R34, R34, R23.reuse ;  /* 0x0000001722227220 */ /* 0x080fe20000400000 */
[----:B------:R-:W-:Y:S01]  /*5170*/  ISETP.GT.AND P5, PT, R3, RZ, P0 ;  /* 0x000000ff0300720c */ /* 0x000fe200007a4270 */
[----:B------:R-:W-:Y:S01]  /*5180*/  FMUL R35, R35, R23 ;  /* 0x0000001723237220 */ /* 0x000fe20000400000 */
[----:B------:R-:W-:Y:S01]  /*5190*/  F2FP.F16.F32.PACK_AB R27, RZ, R27 ;  /* 0x0000001bff1b723e */ /* 0x000fe200000000ff */
[----:B------:R-:W-:Y:S01]  /*51a0*/  @P2 STG.E.U16 desc[UR38][R8.64], R26 ;  /* 0x0000001a08002986 */ /* 0x000fe2000c101526 */
[----:B------:R-:W-:Y:S01]  /*51b0*/  F2FP.F16.F32.PACK_AB R28, RZ, R28 ;  /* 0x0000001cff1c723e */ /* 0x000fe200000000ff */
[-C--:B------:R-:W-:Y:S01]  /*51c0*/  FMUL R36, R36, R23.reuse ;  /* 0x0000001724247220 */ /* 0x080fe20000400000 */
[----:B------:R-:W-:Y:S01]  /*51d0*/  ISETP.GT.AND P2, PT, R3, 0x8, P1 ;  /* 0x000000080300780c */ /* 0x000fe20000f44270 */
[----:B------:R-:W-:Y:S01]  /*51e0*/  @P3 STG.E.U16 desc[UR38][R8.64+0x2], R27 ;  /* 0x0000021b08003986 */ /* 0x000fe2000c101526 */
[----:B------:R-:W-:Y:S01]  /*51f0*/  ISETP.GT.AND P1, PT, R4, 0x10, PT ;  /* 0x000000100400780c */ /* 0x000fe20003f24270 */
[----:B------:R-:W-:Y:S01]  /*5200*/  FMUL R37, R37, R23 ;  /* 0x0000001725257220 */ /* 0x000fe20000400000 */
[----:B------:R-:W-:Y:S01]  /*5210*/  F2FP.F16.F32.PACK_AB R29, RZ, R29 ;  /* 0x0000001dff1d723e */ /* 0x000fe200000000ff */
[----:B------:R-:W-:Y:S01]  /*5220*/  @P4 STG.E.U16 desc[UR38][R6.64+0x10], R28 ;  /* 0x0000101c06004986 */ /* 0x000fe2000c101526 */
[C---:B------:R-:W-:Y:S01]  /*5230*/  ISETP.GT.AND P3, PT, R3.reuse, 0x8, P0 ;  /* 0x000000080300780c */ /* 0x040fe20000764270 */
[-C--:B------:R-:W-:Y:S01]  /*5240*/  FMUL R38, R38, R23.reuse ;  /* 0x0000001726267220 */ /* 0x080fe20000400000 */
[----:B------:R-:W-:Y:S01]  /*5250*/  ISETP.GT.AND P0, PT, R4, 0x11, PT ;  /* 0x000000110400780c */ /* 0x000fe20003f04270 */
[----:B------:R-:W-:Y:S01]  /*5260*/  @P5 STG.E.U16 desc[UR38][R6.64+0x12], R29 ;  /* 0x0000121d06005986 */ /* 0x000fe2000c101526 */
        /* <DEDUP_REMOVED lines=161> */
[----:B------:R-:W-:Y:S01]  /*5c80*/  FMUL R87, R87, R23 ;  /* 0x0000001757577220 */ /* 0x000fe20000400000 */
[----:B------:R-:W-:-:S02]  /*5c90*/  F2FP.F16.F32.PACK_AB R62, RZ, R62 ;  /* 0x0000003eff3e723e */ /* 0x000fc400000000ff */
[C---:B------:R-:W-:Y:S02]  /*5ca0*/  ISETP.GT.AND P5, PT, R3.reuse, RZ, P0 ;  /* 0x000000ff0300720c */ /* 0x040fe400007a4270 */
[----:B------:R-:W-:Y:S01]  /*5cb0*/  F2FP.F16.F32.PACK_AB R63, RZ, R63 ;  /* 0x0000003fff3f723e */ /* 0x000fe200000000ff */
[----:B------:R-:W-:Y:S01]  /*5cc0*/  @P2 STG.E.U16 desc[UR38][R8.64+0x90], R62 ;  /* 0x0000903e08002986 */ /* 0x000fe2000c101526 */
[----:B------:R-:W-:Y:S02]  /*5cd0*/  F2FP.F16.F32.PACK_AB R64, RZ, R64 ;  /* 0x00000040ff40723e */ /* 0x000fe400000000ff */
[C---:B------:R-:W-:Y:S01]  /*5ce0*/  ISETP.GT.AND P2, PT, R3.reuse, 0x8, P1 ;  /* 0x000000080300780c */ /* 0x040fe20000f44270 */
[----:B------:R-:W-:Y:S01]  /*5cf0*/  @P3 STG.E.U16 desc[UR38][R8.64+0x92], R63 ;  /* 0x0000923f08003986 */ /* 0x000fe2000c101526 */
[----:B------:R-:W-:Y:S02]  /*5d00*/  ISETP.GT.AND P1, PT, R4, 0x58, PT ;  /* 0x000000580400780c */ /* 0x000fe40003f24270 */
[----:B------:R-:W-:Y:S01]  /*5d10*/  F2FP.F16.F32.PACK_AB R65, RZ, R65 ;  /* 0x00000041ff41723e */ /* 0x000fe200000000ff */
[----:B------:R-:W-:Y:S01]  /*5d20*/  @P4 STG.E.U16 desc[UR38][R6.64+0xa0], R64 ;  /* 0x0000a04006004986 */ /* 0x000fe2000c101526 */
[----:B------:R-:W-:-:S02]  /*5d30*/  ISETP.GT.AND P3, PT, R3, 0x8, P0 ;  /* 0x000000080300780c */ /* 0x000fc40000764270 */
[----:B------:R-:W-:Y:S01]  /*5d40*/  ISETP.GT.AND P0, PT, R4, 0x59, PT ;  /* 0x000000590400780c */ /* 0x000fe20003f04270 */
[----:B------:R-:W-:Y:S01]  /*5d50*/  @P5 STG.E.U16 desc[UR38][R6.64+0xa2], R65 ;  /* 0x0000a24106005986 */ /* 0x000fe2000c101526 */
[C---:B------:R-:W-:Y:S02]  /*5d60*/  ISETP.GT.AND P4, PT, R3.reuse, RZ, P1 ;  /* 0x000000ff0300720c */ /* 0x040fe40000f84270 */
[----:B------:R-:W-:Y:S02]  /*5d70*/  F2FP.F16.F32.PACK_AB R66, RZ, R66 ;  /* 0x00000042ff42723e */ /* 0x000fe400000000ff */
[----:B------:R-:W-:Y:S02]  /*5d80*/  ISETP.GT.AND P5, PT, R3, RZ, P0 ;  /* 0x000000ff0300720c */ /* 0x000fe400007a4270 */
[----:B------:R-:W-:Y:S01]  /*5d90*/  F2FP.F16.F32.PACK_AB R67, RZ, R67 ;  /* 0x00000043ff43723e */ /* 0x000fe200000000ff */
[----:B------:R-:W-:Y:S01]  /*5da0*/  @P2 STG.E.U16 desc[UR38][R8.64+0xa0], R66 ;  /* 0x0000a04208002986 */ /* 0x000fe2000c101526 */
[----:B------:R-:W-:-:S02]  /*5db0*/  F2FP.F16.F32.PACK_AB R68, RZ, R68 ;  /* 0x00000044ff44723e */ /* 0x000fc400000000ff */
[C---:B------:R-:W-:Y:S01]  /*5dc0*/  ISETP.GT.AND P2, PT, R3.reuse, 0x8, P1 ;  /* 0x000000080300780c */ /* 0x040fe20000f44270 */
[----:B------:R-:W-:Y:S01]  /*5dd0*/  @P3 STG.E.U16 desc[UR38][R8.64+0xa2], R67 ;  /* 0x0000a24308003986 */ /* 0x000fe2000c101526 */
[C---:B------:R-:W-:Y:S02]  /*5de0*/  ISETP.GT.AND P1, PT, R4.reuse, 0x60, PT ;  /* 0x000000600400780c */ /* 0x040fe40003f24270 */
[----:B------:R-:W-:Y:S01]  /*5df0*/  F2FP.F16.F32.PACK_AB R69, RZ, R69 ;  /* 0x00000045ff45723e */ /* 0x000fe200000000ff */
[----:B------:R-:W-:Y:S01]  /*5e00*/  @P4 STG.E.U16 desc[UR38][R6.64+0xb0], R68 ;  /* 0x0000b04406004986 */ /* 0x000fe2000c101526 */
[C---:B------:R-:W-:Y:S02]  /*5e10*/  ISETP.GT.AND P3, PT, R3.reuse, 0x8, P0 ;  /* 0x000000080300780c */ /* 0x040fe40000764270 */
[----:B------:R-:W-:Y:S01]  /*5e20*/  ISETP.GT.AND P0, PT, R4, 0x61, PT ;  /* 0x000000610400780c */ /* 0x000fe20003f04270 */
[----:B------:R-:W-:Y:S01]  /*5e30*/  @P5 STG.E.U16 desc[UR38][R6.64+0xb2], R69 ;  /* 0x0000b24506005986 */ /* 0x000fe2000c101526 */
[----:B------:R-:W-:-:S02]  /*5e40*/  ISETP.GT.AND P4, PT, R3, RZ, P1 ;  /* 0x000000ff0300720c */ /* 0x000fc40000f84270 */
[C---:B------:R-:W-:Y:S02]  /*5e50*/  ISETP.GT.AND P5, PT, R3.reuse, RZ, P0 ;  /* 0x000000ff0300720c */ /* 0x040fe400007a4270 */
[----:B------:R-:W-:Y:S02]  /*5e60*/  F2FP.F16.F32.PACK_AB R70, RZ, R70 ;  /* 0x00000046ff46723e */ /* 0x000fe400000000ff */
[----:B------:R-:W-:Y:S02]  /*5e70*/  F2FP.F16.F32.PACK_AB R71, RZ, R71 ;  /* 0x00000047ff47723e */ /* 0x000fe400000000ff */
[----:B------:R-:W-:Y:S01]  /*5e80*/  F2FP.F16.F32.PACK_AB R72, RZ, R72 ;  /* 0x00000048ff48723e */ /* 0x000fe200000000ff */
[----:B------:R-:W-:Y:S01]  /*5e90*/  @P2 STG.E.U16 desc[UR38][R8.64+0xb0], R70 ;  /* 0x0000b04608002986 */ /* 0x000fe2000c101526 */
[----:B------:R-:W-:Y:S02]  /*5ea0*/  F2FP.F16.F32.PACK_AB R73, RZ, R73 ;  /* 0x00000049ff49723e */ /* 0x000fe400000000ff */
[C---:B------:R-:W-:Y:S01]  /*5eb0*/  ISETP.GT.AND P1, PT, R3.reuse, 0x8, P1 ;  /* 0x000000080300780c */ /* 0x040fe20000f24270 */
[----:B------:R-:W-:Y:S01]  /*5ec0*/  @P3 STG.E.U16 desc[UR38][R8.64+0xb2], R71 ;  /* 0x0000b24708003986 */ /* 0x000fe2000c101526 */
[----:B------:R-:W-:-:S02]  /*5ed0*/  ISETP.GT.AND P2, PT, R3, 0x8, P0 ;  /* 0x000000080300780c */ /* 0x000fc40000744270 */
[C---:B------:R-:W-:Y:S01]  /*5ee0*/  ISETP.GT.AND P0, PT, R4.reuse, 0x69, PT ;  /* 0x000000690400780c */ /* 0x040fe20003f04270 */
[----:B------:R-:W-:Y:S01]  /*5ef0*/  @P4 STG.E.U16 desc[UR38][R6.64+0xc0], R72 ;  /* 0x0000c04806004986 */ /* 0x000fe2000c101526 */
[----:B------:R-:W-:Y:S02]  /*5f00*/  ISETP.GT.AND P4, PT, R4, 0x68, PT ;  /* 0x000000680400780c */ /* 0x000fe40003f84270 */
[----:B------:R-:W-:Y:S01]  /*5f10*/  F2FP.F16.F32.PACK_AB R74, RZ, R74 ;  /* 0x0000004aff4a723e */ /* 0x000fe200000000ff */
[----:B------:R-:W-:Y:S01]  /*5f20*/  @P5 STG.E.U16 desc[UR38][R6.64+0xc2], R73 ;  /* 0x0000c24906005986 */ /* 0x000fe2000c101526 */
[C---:B------:R-:W-:Y:S02]  /*5f30*/  ISETP.GT.AND P5, PT, R3.reuse, RZ, P4 ;  /* 0x000000ff0300720c */ /* 0x040fe400027a4270 */
[----:B------:R-:W-:Y:S01]  /*5f40*/  ISETP.GT.AND P3, PT, R3, RZ, P0 ;  /* 0x000000ff0300720c */ /* 0x000fe20000764270 */
[----:B------:R-:W-:Y:S01]  /*5f50*/  @P1 STG.E.U16 desc[UR38][R8.64+0xc0], R74 ;  /* 0x0000c04a08001986 */ /* 0x000fe2000c101526 */
[----:B------:R-:W-:-:S02]  /*5f60*/  F2FP.F16.F32.PACK_AB R75, RZ, R75 ;  /* 0x0000004bff4b723e */ /* 0x000fc400000000ff */
[----:B------:R-:W-:Y:S02]  /*5f70*/  F2FP.F16.F32.PACK_AB R76, RZ, R76 ;  /* 0x0000004cff4c723e */ /* 0x000fe400000000ff */
[C---:B------:R-:W-:Y:S01]  /*5f80*/  ISETP.GT.AND P4, PT, R3.reuse, 0x8, P4 ;  /* 0x000000080300780c */ /* 0x040fe20002784270 */
[----:B------:R-:W-:Y:S01]  /*5f90*/  @P2 STG.E.U16 desc[UR38][R8.64+0xc2], R75 ;  /* 0x0000c24b08002986 */ /* 0x000fe2000c101526 */
[----:B------:R-:W-:Y:S02]  /*5fa0*/  F2FP.F16.F32.PACK_AB R77, RZ, R77 ;  /* 0x0000004dff4d723e */ /* 0x000fe400000000ff */
[C---:B------:R-:W-:Y:S01]  /*5fb0*/  ISETP.GT.AND P2, PT, R4.reuse, 0x71, PT ;  /* 0x000000710400780c */ /* 0x040fe20003f44270 */
[----:B------:R-:W-:Y:S01]  /*5fc0*/  @P5 STG.E.U16 desc[UR38][R6.64+0xd0], R76 ;  /* 0x0000d04c06005986 */ /* 0x000fe2000c101526 */
[----:B------:R-:W-:Y:S02]  /*5fd0*/  ISETP.GT.AND P5, PT, R3, 0x8, P0 ;  /* 0x000000080300780c */ /* 0x000fe400007a4270 */
[C---:B------:R-:W-:Y:S01]  /*5fe0*/  ISETP.GT.AND P1, PT, R4.reuse, 0x78, PT ;  /* 0x000000780400780c */ /* 0x040fe20003f24270 */
[----:B------:R-:W-:Y:S01]  /*5ff0*/  @P3 STG.E.U16 desc[UR38][R6.64+0xd2], R77 ;  /* 0x0000d24d06003986 */ /* 0x000fe2000c101526 */
[----:B------:R-:W-:-:S02]  /*6000*/  ISETP.GT.AND P3, PT, R4, 0x70, PT ;  /* 0x000000700400780c */ /* 0x000fc40003f64270 */
[----:B------:R-:W-:Y:S01]  /*6010*/  ISETP.GT.AND P0, PT, R4, 0x79, PT ;  /* 0x000000790400780c */ /* 0x000fe20003f04270 */
[----:B------:R-:W-:Y:S01]  /*6020*/  @P4 IMAD.MOV.U32 R4, RZ, RZ, R8 ;  /* 0x000000ffff044224 */ /* 0x000fe200078e0008 */
[----:B------:R-:W-:Y:S01]  /*6030*/  F2FP.F16.F32.PACK_AB R78, RZ, R78 ;  /* 0x0000004eff4e723e */ /* 0x000fe200000000ff */
[----:B------:R-:W-:Y:S01]  /*6040*/  @P4 IMAD.MOV.U32 R5, RZ, RZ, R9 ;  /* 0x000000ffff054224 */ /* 0x000fe200078e0009 */
[----:B------:R-:W-:Y:S02]  /*6050*/  F2FP.F16.F32.PACK_AB R79, RZ, R79 ;  /* 0x0000004fff4f723e */ /* 0x000fe400000000ff */
[----:B------:R-:W-:Y:S02]  /*6060*/  F2FP.F16.F32.PACK_AB R80, RZ, R80 ;  /* 0x00000050ff50723e */ /* 0x000fe400000000ff */
[----:B------:R0:W-:Y:S01]  /*6070*/  @P4 STG.E.U16 desc[UR38][R4.64+0xd0], R78 ;  /* 0x0000d04e04004986 */ /* 0x0001e2000c101526 */
[----:B------:R-:W-:Y:S02]  /*6080*/  ISETP.GT.AND P4, PT, R3, RZ, P2 ;  /* 0x000000ff0300720c */ /* 0x000fe40001784270 */
[----:B------:R-:W-:-:S02]  /*6090*/  F2FP.F16.F32.PACK_AB R81, RZ, R81 ;  /* 0x00000051ff51723e */ /* 0x000fc400000000ff */
[----:B------:R-:W-:Y:S02]  /*60a0*/  ISETP.GT.AND P2, PT, R3, 0x8, P2 ;  /* 0x000000080300780c */ /* 0x000fe40001744270 */
[----:B------:R-:W-:Y:S02]  /*60b0*/  F2FP.F16.F32.PACK_AB R82, RZ, R82 ;  /* 0x00000052ff52723e */ /* 0x000fe400000000ff */
[----:B------:R-:W-:Y:S02]  /*60c0*/  F2FP.F16.F32.PACK_AB R83, RZ, R83 ;  /* 0x00000053ff53723e */ /* 0x000fe400000000ff */
[----:B------:R-:W-:Y:S01]  /*60d0*/  F2FP.F16.F32.PACK_AB R84, RZ, R84 ;  /* 0x00000054ff54723e */ /* 0x000fe200000000ff */
[----:B0-----:R-:W-:Y:S01]  /*60e0*/  @P5 IMAD.MOV.U32 R4, RZ, RZ, R8 ;  /* 0x000000ffff045224 */ /* 0x001fe200078e0008 */
[----:B------:R-:W-:Y:S01]  /*60f0*/  F2FP.F16.F32.PACK_AB R85, RZ, R85 ;  /* 0x00000055ff55723e */ /* 0x000fe200000000ff */
[----:B------:R-:W-:Y:S01]  /*6100*/  @P5 IMAD.MOV.U32 R5, RZ, RZ, R9 ;  /* 0x000000ffff055224 */ /* 0x000fe200078e0009 */
[----:B------:R-:W-:-:S02]  /*6110*/  F2FP.F16.F32.PACK_AB R86, RZ, R86 ;  /* 0x00000056ff56723e */ /* 0x000fc400000000ff */
[----:B------:R-:W-:Y:S02]  /*6120*/  F2FP.F16.F32.PACK_AB R87, RZ, R87 ;  /* 0x00000057ff57723e */ /* 0x000fe400000000ff */
[----:B------:R0:W-:Y:S01]  /*6130*/  @P5 STG.E.U16 desc[UR38][R4.64+0xd2], R79 ;  /* 0x0000d24f04005986 */ /* 0x0001e2000c101526 */
[C---:B------:R-:W-:Y:S02]  /*6140*/  ISETP.GT.AND P5, PT, R3.reuse, RZ, P3 ;  /* 0x000000ff0300720c */ /* 0x040fe40001fa4270 */
[----:B------:R-:W-:-:S11]  /*6150*/  ISETP.GT.AND P3, PT, R3, 0x8, P3 ;  /* 0x000000080300780c */ /* 0x000fd60001f64270 */
[----:B0-----:R-:W-:Y:S02]  /*6160*/  @P5 IMAD.MOV.U32 R4, RZ, RZ, R6 ;  /* 0x000000ffff045224 */ /* 0x001fe400078e0006 */
[----:B------:R-:W-:-:S05]  /*6170*/  @P5 IMAD.MOV.U32 R5, RZ, RZ, R7 ;  /* 0x000000ffff055224 */ /* 0x000fca00078e0007 */
[----:B------:R0:W-:Y:S01]  /*6180*/  @P5 STG.E.U16 desc[UR38][R4.64+0xe0], R80 ;  /* 0x0000e05004005986 */ /* 0x0001e2000c101526 */
[C---:B------:R-:W-:Y:S02]  /*6190*/  ISETP.GT.AND P5, PT, R3.reuse, RZ, P0 ;  /* 0x000000ff0300720c */ /* 0x040fe400007a4270 */
[----:B------:R-:W-:Y:S01]  /*61a0*/  ISETP.GT.AND P0, PT, R3, 0x8, P0 ;  /* 0x000000080300780c */ /* 0x000fe20000704270 */
[----:B0-----:R-:W-:Y:S02]  /*61b0*/  @P4 IMAD.MOV.U32 R4, RZ, RZ, R6 ;  /* 0x000000ffff044224 */ /* 0x001fe400078e0006 */
[----:B------:R-:W-:-:S05]  /*61c0*/  @P4 IMAD.MOV.U32 R5, RZ, RZ, R7 ;  /* 0x000000ffff054224 */ /* 0x000fca00078e0007 */
[----:B------:R0:W-:Y:S01]  /*61d0*/  @P4 STG.E.U16 desc[UR38][R4.64+0xe2], R81 ;  /* 0x0000e25104004986 */ /* 0x0001e2000c101526 */
[C---:B------:R-:W-:Y:S02]  /*61e0*/  ISETP.GT.AND P4, PT, R3.reuse, RZ, P1 ;  /* 0x000000ff0300720c */ /* 0x040fe40000f84270 */
[----:B------:R-:W-:Y:S01]  /*61f0*/  ISETP.GT.AND P1, PT, R3, 0x8, P1 ;  /* 0x000000080300780c */ /* 0x000fe20000f24270 */
[----:B0-----:R-:W-:Y:S02]  /*6200*/  @P3 IMAD.MOV.U32 R4, RZ, RZ, R8 ;  /* 0x000000ffff043224 */ /* 0x001fe400078e0008 */
[----:B------:R-:W-:-:S05]  /*6210*/  @P3 IMAD.MOV.U32 R5, RZ, RZ, R9 ;  /* 0x000000ffff053224 */ /* 0x000fca00078e0009 */
[----:B------:R0:W-:Y:S02]  /*6220*/  @P3 STG.E.U16 desc[UR38][R4.64+0xe0], R82 ;  /* 0x0000e05204003986 */ /* 0x0001e4000c101526 */
[----:B0-----:R-:W-:Y:S02]  /*6230*/  @P2 IMAD.MOV.U32 R4, RZ, RZ, R8 ;  /* 0x000000ffff042224 */ /* 0x001fe400078e0008 */
[----:B------:R-:W-:-:S05]  /*6240*/  @P2 IMAD.MOV.U32 R5, RZ, RZ, R9 ;  /* 0x000000ffff052224 */ /* 0x000fca00078e0009 */
[----:B------:R0:W-:Y:S02]  /*6250*/  @P2 STG.E.U16 desc[UR38][R4.64+0xe2], R83 ;  /* 0x0000e25304002986 */ /* 0x0001e4000c101526 */
[----:B0-----:R-:W-:Y:S02]  /*6260*/  @P4 IMAD.MOV.U32 R4, RZ, RZ, R6 ;  /* 0x000000ffff044224 */ /* 0x001fe400078e0006 */
[----:B------:R-:W-:-:S05]  /*6270*/  @P4 IMAD.MOV.U32 R5, RZ, RZ, R7 ;  /* 0x000000ffff054224 */ /* 0x000fca00078e0007 */
[----:B------:R0:W-:Y:S04]  /*6280*/  @P4 STG.E.U16 desc[UR38][R4.64+0xf0], R84 ;  /* 0x0000f05404004986 */ /* 0x0001e8000c101526 */
[----:B------:R1:W-:Y:S01]  /*6290*/  @P5 STG.E.U16 desc[UR38][R6.64+0xf2], R85 ;  /* 0x0000f25506005986 */ /* 0x0003e2000c101526 */
[----:B0-----:R-:W-:Y:S02]  /*62a0*/  @P1 IMAD.MOV.U32 R4, RZ, RZ, R8 ;  /* 0x000000ffff041224 */ /* 0x001fe400078e0008 */
[----:B------:R-:W-:-:S05]  /*62b0*/  @P1 IMAD.MOV.U32 R5, RZ, RZ, R9 ;  /* 0x000000ffff051224 */ /* 0x000fca00078e0009 */
[----:B------:R1:W-:Y:S04]  /*62c0*/  @P1 STG.E.U16 desc[UR38][R4.64+0xf0], R86 ;  /* 0x0000f05604001986 */ /* 0x0003e8000c101526 */
[----:B------:R1:W-:Y:S02]  /*62d0*/  @P0 STG.E.U16 desc[UR38][R8.64+0xf2], R87 ;  /* 0x0000f25708000986 */ /* 0x0003e4000c101526 */
.L_x_160:
[----:B------:R-:W-:Y:S05]  /*62e0*/  BSYNC B0 ;  /* 0x0000000000007941 */ /* 0x000fea0003800000 */
.L_x_34:
[----:B------:R-:W-:Y:S01]  /*62f0*/  IADD3 R16, P0, R16, UR36, RZ ;  /* 0x0000002410107c10 */ /* 0x000fe2000ff1e0ff */
[----:B------:R-:W-:Y:S01]  /*6300*/  ULDC.64 UR4, c[0x0][0x650] ;  /* 0x0001940000047ab9 */ /* 0x000fe20000000a00 */
[----:B------:R-:W-:Y:S01]  /*6310*/  PRMT R3, RZ, 0x7610, R3 ;  /* 0x00007610ff037816 */ /* 0x000fe20000000003 */
[----:B------:R-:W-:Y:S01]  /*6320*/  IMAD.MOV.U32 R100, RZ, RZ, -0x1 ;  /* 0xffffffffff647424 */ /* 0x000fe200078e00ff */
[----:B------:R-:W-:Y:S01]  /*6330*/  IADD3.X R17, R17, UR42, RZ, P0, !PT ;  /* 0x0000002a11117c10 */ /* 0x000fe200087fe4ff */
[----:B------:R-:W-:Y:S01]  /*6340*/  IMAD.MOV.U32 R101, RZ, RZ, -0x1 ;  /* 0xffffffffff657424 */ /* 0x000fe200078e00ff */
[----:B------:R-:W-:-:S04]  /*6350*/  ISETP.GE.U32.AND P0, PT, R16, UR4, PT ;  /* 0x0000000410007c0c */ /* 0x000fc8000bf06070 */
[----:B------:R-:W-:-:S13]  /*6360*/  ISETP.GE.U32.AND.EX P0, PT, R17, UR5, PT, P0 ;  /* 0x0000000511007c0c */ /* 0x000fda000bf06100 */
[----:B------:R-:W-:Y:S05]  /*6370*/  @P0 BRA `(.L_x_161) ;  /* 0x00000004004c0947 */ /* 0x000fea0003800000 */
[----:B------:R-:W0:Y:S01]  /*6380*/  LDC.64 R10, c[0x0][0x628] ;  /* 0x00018a00ff0a7b82 */ /* 0x000e220000000a00 */
[----:B---3--:R-:W3:Y:S01]  /*6390*/  S2R R12, SR_CTAID.X ;  /* 0x00000000000c7919 */ /* 0x008ee20000002500 */
[----:B-12-4-:R-:W-:Y:S02]  /*63a0*/  IMAD.MOV.U32 R8, RZ, RZ, R16 ;  /* 0x000000ffff087224 */ /* 0x016fe400078e0010 */
[----:B------:R-:W-:Y:S01]  /*63b0*/  IMAD.MOV.U32 R9, RZ, RZ, R17 ;  /* 0x000000ffff097224 */ /* 0x000fe200078e0011 */
[----:B------:R-:W1:Y:S03]  /*63c0*/  S2R R20, SR_CTAID.Y ;  /* 0x0000000000147919 */ /* 0x000e660000002600 */
[----:B------:R-:W2:Y:S08]  /*63d0*/  LDC R0, c[0x0][0x630] ;  /* 0x00018c00ff007b82 */ /* 0x000eb00000000800 */
[----:B------:R-:W4:Y:S01]  /*63e0*/  LDC.64 R14, c[0x0][0x620] ;  /* 0x00018800ff0e7b82 */ /* 0x000f220000000a00 */
[----:B0-----:R-:W-:-:S04]  /*63f0*/  ISETP.NE.U32.AND P0, PT, R10, RZ, PT ;  /* 0x000000ff0a00720c */ /* 0x001fc80003f05070 */
[----:B------:R-:W-:-:S13]  /*6400*/  ISETP.NE.AND.EX P0, PT, R11, RZ, PT, P0 ;  /* 0x000000ff0b00720c */ /* 0x000fda0003f05300 */
[----:B-1234-:R-:W-:Y:S05]  /*6410*/  @!P0 BRA `(.L_x_162) ;  /* 0x0000000000288947 */ /* 0x01efea0003800000 */
        /* <DEDUP_REMOVED lines=10> */
.L_x_162:
[-CC-:B------:R-:W-:Y:S01]  /*64c0*/  SHF.R.U64 R101, R8, R0.reuse, R9.reuse ;  /* 0x0000000008657219 */ /* 0x180fe20000001209 */
[----:B------:R-:W0:Y:S01]  /*64d0*/  LDC.64 R26, c[0x0][0x640] ;  /* 0x00019000ff1a7b82 */ /* 0x000e220000000a00 */
[----:B------:R-:W-:Y:S01]  /*64e0*/  SHF.R.U32.HI R0, RZ, R0, R9 ;  /* 0x00000000ff007219 */ /* 0x000fe20000011609 */
[----:B------:R-:W-:Y:S01]  /*64f0*/  ULDC UR4, c[0x0][0x150] ;  /* 0x0000540000047ab9 */ /* 0x000fe20000000800 */
[----:B------:R-:W-:Y:S02]  /*6500*/  IADD3 R3, P0, RZ, -R101, RZ ;  /* 0x80000065ff037210 */ /* 0x000fe40007f1e0ff */
[----:B------:R-:W-:-:S03]  /*6510*/  I2FP.F32.U32 R7, R12 ;  /* 0x0000000c00077245 */ /* 0x000fc60000201000 */
[----:B------:R-:W1:Y:S01]  /*6520*/  LDC R6, c[0x0][0x618] ;  /* 0x00018600ff067b82 */ /* 0x000e620000000800 */
[----:B------:R-:W-:Y:S02]  /*6530*/  IMAD.X R5, RZ, RZ, ~R0, P0 ;  /* 0x000000ffff057224 */ /* 0x000fe400000e0e00 */
[----:B------:R-:W-:Y:S01]  /*6540*/  FMUL R7, R7, UR4 ;  /* 0x0000000407077c20 */ /* 0x000fe20008400000 */
[----:B------:R-:W-:Y:S01]  /*6550*/  ULDC UR4, c[0x0][0x154] ;  /* 0x0000550000047ab9 */ /* 0x000fe20000000800 */
[-C--:B------:R-:W-:Y:S02]  /*6560*/  IMAD R0, R5, R14.reuse, RZ ;  /* 0x0000000e05007224 */ /* 0x080fe400078e02ff */
[C---:B------:R-:W-:Y:S01]  /*6570*/  IMAD.WIDE.U32 R4, R3.reuse, R14, R16 ;  /* 0x0000000e03047225 */ /* 0x040fe200078e0010 */
[----:B------:R-:W2:Y:S01]  /*6580*/  LDC R8, c[0x0][0x608] ;  /* 0x00018200ff087b82 */ /* 0x000ea20000000800 */
[----:B------:R-:W3:Y:S02]  /*6590*/  F2I.U32.TRUNC.NTZ R7, R7 ;  /* 0x0000000700077305 */ /* 0x000ee4000020f000 */
[----:B------:R-:W-:Y:S01]  /*65a0*/  IMAD R3, R3, R15, R0 ;  /* 0x0000000f03037224 */ /* 0x000fe200078e0200 */
[----:B------:R-:W-:-:S03]  /*65b0*/  I2FP.F32.U32 R0, R20 ;  /* 0x0000001400007245 */ /* 0x000fc60000201000 */
[----:B------:R-:W-:Y:S01]  /*65c0*/  IMAD.IADD R3, R5, 0x1, R3 ;  /* 0x0000000105037824 */ /* 0x000fe200078e0203 */
[----:B------:R-:W4:Y:S01]  /*65d0*/  LDC R11, c[0x0][0x658] ;  /* 0x00019600ff0b7b82 */ /* 0x000f220000000800 */
[----:B0-----:R-:W-:-:S04]  /*65e0*/  ISETP.NE.U32.AND P0, PT, R26, RZ, PT ;  /* 0x000000ff1a00720c */ /* 0x001fc80003f05070 */
[----:B------:R-:W-:-:S03]  /*65f0*/  ISETP.NE.AND.EX P0, PT, R27, RZ, PT, P0 ;  /* 0x000000ff1b00720c */ /* 0x000fc60003f05300 */
[----:B------:R-:W0:Y:S01]  /*6600*/  LDC R9, c[0x0][0x144] ;  /* 0x00005100ff097b82 */ /* 0x000e220000000800 */
[-C--:B-1----:R-:W-:Y:S01]  /*6610*/  SHF.R.U64 R10, R4, R6.reuse, R3 ;  /* 0x00000006040a7219 */ /* 0x082fe20000001203 */
[----:B---3--:R-:W-:Y:S01]  /*6620*/  IMAD.MOV R7, RZ, RZ, -R7 ;  /* 0x000000ffff077224 */ /* 0x008fe200078e0a07 */
[----:B------:R-:W-:Y:S01]  /*6630*/  SHF.R.U32.HI R3, RZ, R6, R3 ;  /* 0x00000006ff037219 */ /* 0x000fe20000011603 */
[----:B------:R-:W-:-:S04]  /*6640*/  FMUL R6, R0, UR4 ;  /* 0x0000000400067c20 */ /* 0x000fc80008400000 */
[----:B------:R-:W1:Y:S01]  /*6650*/  LDC R21, c[0x0][0x148] ;  /* 0x00005200ff157b82 */ /* 0x000e620000000800 */
[----:B------:R3:W0:Y:S01]  /*6660*/  F2I.U32.TRUNC.NTZ R14, R6 ;  /* 0x00000006000e7305 */ /* 0x000622000020f000 */
[-CC-:B--2---:R-:W-:Y:S02]  /*6670*/  SHF.R.U64 R13, R10, R8.reuse, R3.reuse ;  /* 0x000000080a0d7219 */ /* 0x184fe40000001203 */
[----:B------:R-:W-:-:S04]  /*6680*/  SHF.R.U32.HI R0, RZ, R8, R3 ;  /* 0x00000008ff007219 */ /* 0x000fc80000011603 */
[----:B-----5:R-:W2:Y:S01]  /*6690*/  LDC R24, c[0x0][0x648] ;  /* 0x00019200ff187b82 */ /* 0x020ea20000000800 */
[-CC-:B----4-:R-:W-:Y:S02]  /*66a0*/  SHF.R.U64 R15, R13, R11.reuse, R0.reuse ;  /* 0x0000000b0d0f7219 */ /* 0x190fe40000001200 */
[----:B------:R-:W-:-:S03]  /*66b0*/  SHF.R.U32.HI R5, RZ, R11, R0 ;  /* 0x0000000bff057219 */ /* 0x000fc60000011600 */
[----:B------:R-:W-:Y:S02]  /*66c0*/  IMAD.MOV.U32 R4, RZ, RZ, R15 ;  /* 0x000000ffff047224 */ /* 0x000fe400078e000f */
[----:B------:R-:W4:Y:S01]  /*66d0*/  LDC R28, c[0x0][0x638] ;  /* 0x00018e00ff1c7b82 */ /* 0x000f220000000800 */
[----:B0-----:R-:W-:-:S07]  /*66e0*/  IMAD R25, R9, R7, R12 ;  /* 0x0000000709197224 */ /* 0x001fce00078e020c */
[----:B------:R-:W0:Y:S08]  /*66f0*/  LDC R29, c[0x0][0x610] ;  /* 0x00018400ff1d7b82 */ /* 0x000e300000000800 */
[----:B------:R-:W0:Y:S01]  /*6700*/  LDC R30, c[0x0][0x600] ;  /* 0x00018000ff1e7b82 */ /* 0x000e220000000800 */
[----:B-123--:R-:W-:Y:S05]  /*6710*/  @!P0 BRA `(.L_x_163) ;  /* 0x0000000000288947 */ /* 0x00efea0003800000 */
[----:B------:R-:W1:Y:S02]  /*6720*/  LDC R0, c[0x0][0x64c] ;  /* 0x00019300ff007b82 */ /* 0x000e640000000800 */
[----:B-1----:R-:W-:-:S05]  /*6730*/  IADD3 R3, P0, R15, R0, RZ ;  /* 0x000000000f037210 */ /* 0x002fca0007f1e0ff */
        /* <DEDUP_REMOVED lines=8> */
.L_x_163:
[----:B------:R-:W-:Y:S01]  /*67c0*/  ISETP.NE.AND P0, PT, R2, 0x1, PT ;  /* 0x000000010200780c */ /* 0x000fe20003f05270 */
[----:B------:R-:W-:Y:S01]  /*67d0*/  IMAD.MOV R14, RZ, RZ, -R14 ;  /* 0x000000ffff0e7224 */ /* 0x000fe200078e0a0e */
[----:B------:R-:W-:Y:S02]  /*67e0*/  SHF.R.U64 R3, R4, R24, R5 ;  /* 0x0000001804037219 */ /* 0x000fe40000001205 */
[----:B------:R-:W-:Y:S02]  /*67f0*/  LOP3.LUT R0, R13, R98, RZ, 0xc0, !PT ;  /* 0x000000620d007212 */ /* 0x000fe400078ec0ff */
[----:B------:R-:W-:Y:S01]  /*6800*/  LOP3.LUT R10, R10, R97, RZ, 0xc0, !PT ;  /* 0x000000610a0a7212 */ /* 0x000fe200078ec0ff */
[----:B------:R-:W-:Y:S02]  /*6810*/  IMAD.MOV R4, RZ, RZ, -R3 ;  /* 0x000000ffff047224 */ /* 0x000fe400078e0a03 */
[----:B------:R-:W-:Y:S02]  /*6820*/  IMAD R0, R93, R3, R0 ;  /* 0x000000035d007224 */ /* 0x000fe400078e0200 */
[----:B----4-:R-:W-:-:S02]  /*6830*/  IMAD R3, R4, R28, R15 ;  /* 0x0000001c04037224 */ /* 0x010fc400078e020f */
[----:B------:R-:W-:Y:S02]  /*6840*/  @P0 IMAD R25, R21, R14, R20 ;  /* 0x0000000e15190224 */ /* 0x000fe400078e0214 */
[----:B0-----:R-:W-:Y:S02]  /*6850*/  IMAD R5, R3, R30, R10 ;  /* 0x0000001e03057224 */ /* 0x001fe400078e020a */
[----:B------:R-:W-:Y:S02]  /*6860*/  IMAD R0, R0, R29, R25 ;  /* 0x0000001d00007224 */ /* 0x000fe400078e0219 */
[----:B------:R-:W-:-:S03]  /*6870*/  IMAD.MOV.U32 R4, RZ, RZ, 0x1 ;  /* 0x00000001ff047424 */ /* 0x000fc600078e00ff */
[----:B------:R-:W-:Y:S02]  /*6880*/  SEL R100, R5, R0, !P0 ;  /* 0x0000000005647207 */ /* 0x000fe40004000000 */
[----:B------:R-:W-:Y:S02]  /*6890*/  PRMT R3, R4, 0x7610, R3 ;  /* 0x0000761004037816 */ /* 0x000fe40000000003 */
[----:B------:R-:W-:-:S07]  /*68a0*/  SEL R0, R0, R5, !P0 ;  /* 0x0000000500007207 */ /* 0x000fce0004000000 */
.L_x_161:
[----:B------:R-:W-:Y:S01]  /*68b0*/  UIMAD.WIDE.U32 UR4, UR41, 0x24924925, URZ ;  /* 0x24924925290478a5 */ /* 0x000fe2000f8e003f */
[----:B------:R-:W-:Y:S01]  /*68c0*/  LOP3.LUT P0, RZ, R3, 0xff, RZ, 0xc0, !PT ;  /* 0x000000ff03ff7812 */ /* 0x000fe2000780c0ff */
[----:B------:R-:W-:Y:S02]  /*68d0*/  IMAD.MOV.U32 R103, RZ, RZ, R0 ;  /* 0x000000ffff677224 */ /* 0x000fe400078e0000 */
[----:B------:R-:W-:-:S04]  /*68e0*/  UIADD3 UR4, UR41, -UR5, URZ ;  /* 0x8000000529047290 */ /* 0x000fc8000fffe03f */
[----:B------:R-:W-:-:S04]  /*68f0*/  ULEA.HI UR4, UR4, UR5, URZ, 0x1f ;  /* 0x0000000504047291 */ /* 0x000fc8000f8ff83f */
[----:B------:R-:W-:-:S04]  /*6900*/  USHF.R.U32.HI UR4, URZ, 0x2, UR4 ;  /* 0x000000023f047899 */ /* 0x000fc80008011604 */
[----:B------:R-:W-:Y:S01]  /*6910*/  UIMAD UR41, UR4, -0x7, UR41 ;  /* 0xfffffff9042978a4 */ /* 0x000fe2000f8e0229 */
[----:B------:R-:W-:Y:S11]  /*6920*/  @P0 BRA `(.L_x_164) ;  /* 0xffffffa800f40947 */ /* 0x000ff6000383ffff */
[----:B------:R-:W-:Y:S05]  /*6930*/  EXIT ;  /* 0x000000000000794d */ /* 0x000fea0003800000 */
.L_x_7:
        /* <DEDUP_REMOVED lines=26> */
.L_x_166:
[----:B------:R-:W0:Y:S01]  /*6ae0*/  LDC.64 R28, c[0x0][0x640] ;  /* 0x00019000ff1c7b82 */ /* 0x000e220000000a00 */
[-CC-:B------:R-:W-:Y:S01]  /*6af0*/  SHF.R.U64 R21, R14, R8.reuse, R15.reuse ;  /* 0x000000080e157219 */ /* 0x180fe2000000120f */
[----:B------:R-:W-:Y:S01]  /*6b00*/  IMAD.MOV.U32 R31, RZ, RZ, 0x1 ;  /* 0x00000001ff1f7424 */ /* 0x000fe200078e00ff */
[----:B------:R-:W-:Y:S02]  /*6b10*/  SHF.R.U32.HI R7, RZ, R8, R15 ;  /* 0x00000008ff077219 */ /* 0x000fe4000001160f */
[----:B------:R-:W-:-:S03]  /*6b20*/  IADD3 R13, P0, RZ, -R21, RZ ;  /* 0x80000015ff0d7210 */ /* 0x000fc60007f1e0ff */
[----:B------:R-:W1:Y:S02]  /*6b30*/  LDC R12, c[0x0][0x618] ;  /* 0x00018600ff0c7b82 */ /* 0x000e640000000800 */
[----:B------:R-:W-:Y:S02]  /*6b40*/  IMAD.X R7, RZ, RZ, ~R7, P0 ;  /* 0x000000ffff077224 */ /* 0x000fe400000e0e07 */
[----:B------:R-:W-:-:S04]  /*6b50*/  IMAD.WIDE.U32 R10, R13, R24, R16 ;  /* 0x000000180d0a7225 */ /* 0x000fc800078e0010 */
[----:B------:R-:W2:Y:S01]  /*6b60*/  LDC R14, c[0x0][0x608] ;  /* 0x00018200ff0e7b82 */ /* 0x000ea20000000800 */
[----:B------:R-:W-:-:S04]  /*6b70*/  IMAD R8, R7, R24, RZ ;  /* 0x0000001807087224 */ /* 0x000fc800078e02ff */
[----:B------:R-:W-:-:S03]  /*6b80*/  IMAD R7, R13, R25, R8 ;  /* 0x000000190d077224 */ /* 0x000fc600078e0208 */
[----:B------:R-:W3:Y:S01]  /*6b90*/  LDC R26, c[0x0][0x658] ;  /* 0x00019600ff1a7b82 */ /* 0x000ee20000000800 */
[----:B------:R-:W-:Y:S01]  /*6ba0*/  IMAD.IADD R7, R11, 0x1, R7 ;  /* 0x000000010b077824 */ /* 0x000fe200078e0207 */
[----:B0-----:R-:W-:Y:S01]  /*6bb0*/  ISETP.NE.U32.AND P0, PT, R28, RZ, PT ;  /* 0x000000ff1c00720c */ /* 0x001fe20003f05070 */
[----:B------:R-:W-:-:S03]  /*6bc0*/  IMAD.MOV.U32 R11, RZ, RZ, -0x1 ;  /* 0xffffffffff0b7424 */ /* 0x000fc600078e00ff */
        /* <DEDUP_REMOVED lines=8> */
[-C--:B---3--:R-:W-:Y:S02]  /*6c50*/  SHF.L.U32 R10, R11, R26.reuse, RZ ;  /* 0x0000001a0b0a7219 */ /* 0x088fe400000006ff */
[--C-:B------:R-:W-:Y:S02]  /*6c60*/  SHF.R.U64 R24, R22, R26, R7.reuse ;  /* 0x0000001a16187219 */ /* 0x100fe40000001207 */
[----:B------:R-:W-:Y:S02]  /*6c70*/  LOP3.LUT R33, RZ, R10, RZ, 0x33, !PT ;  /* 0x0000000aff217212 */ /* 0x000fe400078e33ff */
[----:B------:R-:W-:Y:S01]  /*6c80*/  SHF.R.U32.HI R11, RZ, R26, R7 ;  /* 0x0000001aff0b7219 */ /* 0x000fe20000011607 */
[----:B------:R-:W3:Y:S01]  /*6c90*/  LDC R30, c[0x0][0x610] ;  /* 0x00018400ff1e7b82 */ /* 0x000ee20000000800 */
[----:B------:R-:W-:Y:S01]  /*6ca0*/  IMAD.MOV.U32 R10, RZ, RZ, R24 ;  /* 0x000000ffff0a7224 */ /* 0x000fe200078e0018 */
[----:B------:R-:W-:Y:S06]  /*6cb0*/  @!P0 BRA `(.L_x_167) ;  /* 0x0000000000288947 */ /* 0x000fec0003800000 */
        /* <DEDUP_REMOVED lines=10> */
.L_x_167:
[----:B------:R-:W-:Y:S02]  /*6d60*/  ISETP.NE.AND P0, PT, R2, 0x1, PT ;  /* 0x000000010200780c */ /* 0x000fe40003f05270 */
[----:B-1----:R-:W-:Y:S01]  /*6d70*/  SHF.R.U64 R8, R10, R8, R11 ;  /* 0x000000080a087219 */ /* 0x002fe2000000120b */
[----:B0-----:R-:W-:Y:S01]  /*6d80*/  VIADD R11, R25, 0xffffffff ;  /* 0xffffffff190b7836 */ /* 0x001fe20000000000 */
[----:B------:R-:W-:Y:S02]  /*6d90*/  SHF.L.U32 R31, R31, R26, RZ ;  /* 0x0000001a1f1f7219 */ /* 0x000fe400000006ff */
[----:B------:R-:W-:Y:S01]  /*6da0*/  LOP3.LUT R5, R22, R33, RZ, 0xc0, !PT ;  /* 0x0000002116057212 */ /* 0x000fe200078ec0ff */
[----:B------:R-:W-:-:S04]  /*6db0*/  IMAD.MOV R7, RZ, RZ, -R8 ;  /* 0x000000ffff077224 */ /* 0x000fc800078e0a08 */
[----:B------:R-:W-:Y:S02]  /*6dc0*/  IMAD R5, R31, R8, R5 ;  /* 0x000000081f057224 */ /* 0x000fe400078e0205 */
[----:B------:R-:W-:Y:S01]  /*6dd0*/  @P0 IMAD R6, R9, R23, R4 ;  /* 0x0000001709060224 */ /* 0x000fe200078e0204 */
[----:B------:R-:W-:Y:S01]  /*6de0*/  LOP3.LUT R9, R20, R11, RZ, 0xc0, !PT ;  /* 0x0000000b14097212 */ /* 0x000fe200078ec0ff */
[----:B--2---:R-:W-:Y:S02]  /*6df0*/  IMAD R4, R7, R27, R24 ;  /* 0x0000001b07047224 */ /* 0x004fe400078e0218 */
[----:B---3--:R-:W-:Y:S02]  /*6e00*/  IMAD R6, R5, R30, R6 ;  /* 0x0000001e05067224 */ /* 0x008fe400078e0206 */
[----:B------:R-:W-:Y:S02]  /*6e10*/  IMAD R5, R4, R25, R9 ;  /* 0x0000001904057224 */ /* 0x000fe400078e0209 */
[----:B------:R-:W-:-:S02]  /*6e20*/  IMAD.MOV.U32 R8, RZ, RZ, 0x1 ;  /* 0x00000001ff087424 */ /* 0x000fc400078e00ff */
[----:B------:R-:W-:Y:S01]  /*6e30*/  IMAD.MOV.U32 R7, RZ, RZ, R21 ;  /* 0x000000ffff077224 */ /* 0x000fe200078e0015 */
[----:B------:R-:W-:Y:S02]  /*6e40*/  SEL R19, R5, R6, !P0 ;  /* 0x0000000605137207 */ /* 0x000fe40004000000 */
[----:B------:R-:W-:-:S07]  /*6e50*/  SEL R12, R6, R5, !P0 ;  /* 0x00000005060c7207 */ /* 0x000fce0004000000 */
.L_x_165:
[----:B------:R-:W-:-:S08]  /*6e60*/  NOP ;  /* 0x0000000000007918 */ /* 0x000fd00000000000 */
[----:B------:R-:W0:-:S00]  /*6e70*/  USETMAXREG.DEALLOC.CTAPOOL 0x28 ;  /* 0x00000028000079c8 */ /* 0x000e0000080e0500 */
[----:B0-----:R-:W-:-:S13]  /*6e80*/  ISETP.NE.AND P0, PT, R3, RZ, PT ;  /* 0x000000ff0300720c */ /* 0x001fda0003f05270 */
[----:B------:R-:W-:Y:S05]  /*6e90*/  @P0 EXIT ;  /* 0x000000000000094d */ /* 0x000fea0003800000 */
[----:B------:R-:W-:Y:S01]  /*6ea0*/  LOP3.LUT P0, RZ, R8, 0xff, RZ, 0xc0, !PT ;  /* 0x000000ff08ff7812 */ /* 0x000fe2000780c0ff */
[----:B------:R-:W-:Y:S02]  /*6eb0*/  IMAD.MOV.U32 R3, RZ, RZ, 0x1 ;  /* 0x00000001ff037424 */ /* 0x000fe400078e00ff */
[----:B------:R-:W-:-:S10]  /*6ec0*/  IMAD.MOV.U32 R13, RZ, RZ, RZ ;  /* 0x000000ffff0d7224 */ /* 0x000fd400078e00ff */
[----:B------:R-:W-:Y:S05]  /*6ed0*/  @!P0 BRA `(.L_x_168) ;  /* 0x0000000c00a48947 */ /* 0x000fea0003800000 */
[----:B------:R-:W0:Y:S01]  /*6ee0*/  LDC R3, c[0x0][0x28c] ;  /* 0x0000a300ff037b82 */ /* 0x000e220000000800 */
[----:B------:R-:W-:Y:S01]  /*6ef0*/  ULDC UR5, c[0x0][0x658] ;  /* 0x0001960000057ab9 */ /* 0x000fe20000000800 */
[----:B------:R-:W-:Y:S01]  /*6f00*/  UMOV UR8, 0xffffffff ;  /* 0xffffffff00087882 */ /* 0x000fe20000000000 */
[----:B------:R-:W-:Y:S01]  /*6f10*/  UMOV UR11, 0x1 ;  /* 0x00000001000b7882 */ /* 0x000fe20000000000 */
[----:B------:R-:W-:Y:S01]  /*6f20*/  USHF.L.U32 UR8, UR8, UR5, URZ ;  /* 0x0000000508087299 */ /* 0x000fe2000800063f */
[----:B------:R-:W-:Y:S01]  /*6f30*/  BSSY B0, `(.L_x_168) ;  /* 0x00000e3000007945 */ /* 0x000fe20003800000 */
[----:B------:R-:W-:Y:S01]  /*6f40*/  IMAD.MOV.U32 R11, RZ, RZ, 0x1 ;  /* 0x00000001ff0b7424 */ /* 0x000fe200078e00ff */
[----:B------:R-:W-:Y:S01]  /*6f50*/  LOP3.LUT R10, R18, 0x2, RZ, 0xfc, !PT ;  /* 0x00000002120a7812 */ /* 0x000fe200078efcff */
[----:B------:R-:W1:Y:S01]  /*6f60*/  S2UR UR7, SR_CgaCtaId ;  /* 0x00000000000779c3 */ /* 0x000e620000008800 */
[----:B------:R-:W-:Y:S01]  /*6f70*/  ULOP3.LUT UR21, URZ, UR8, URZ, 0x33, !UPT ;  /* 0x000000083f157292 */ /* 0x000fe2000f8e333f */
[----:B------:R-:W-:Y:S01]  /*6f80*/  IMAD.MOV.U32 R13, RZ, RZ, RZ ;  /* 0x000000ffff0d7224 */ /* 0x000fe200078e00ff */
[----:B------:R-:W-:Y:S01]  /*6f90*/  ULDC UR4, c[0x0][0x600] ;  /* 0x0001800000047ab9 */ /* 0x000fe20000000800 */
[----:B------:R-:W-:Y:S01]  /*6fa0*/  UMOV UR23, 0x11 ;  /* 0x0000001100177882 */ /* 0x000fe20000000000 */
[----:B------:R-:W-:-:S02]  /*6fb0*/  UIADD3 UR4, UR4, -0x1, URZ ;  /* 0xffffffff04047890 */ /* 0x000fc4000fffe03f */
[----:B------:R-:W-:Y:S01]  /*6fc0*/  USHF.L.U32 UR5, UR11, UR5, URZ ;  /* 0x000000050b057299 */ /* 0x000fe2000800063f */
[----:B------:R-:W-:Y:S01]  /*6fd0*/  ULDC.64 UR32, c[0x0][0x198] ;  /* 0x0000660000207ab9 */ /* 0x000fe20000000a00 */
[----:B0-----:R-:W-:-:S05]  /*6fe0*/  VIADD R3, R3, 0x3f ;  /* 0x0000003f03037836 */ /* 0x001fca0000000000 */
[----:B------:R-:W-:Y:S01]  /*6ff0*/  SHF.R.S32.HI R4, RZ, 0x1f, R3 ;  /* 0x0000001fff047819 */ /* 0x000fe20000011403 */
[----:B-1----:R-:W-:-:S03]  /*7000*/  USHF.R.U32.HI UR31, URZ, 0x2, UR7 ;  /* 0x000000023f1f7899 */ /* 0x002fc60008011607 */
[----:B------:R-:W-:Y:S01]  /*7010*/  LEA.HI R4, R4, R3, RZ, 0x6 ;  /* 0x0000000304047211 */ /* 0x000fe200078f30ff */
[----:B------:R-:W-:Y:S01]  /*7020*/  ULOP3.LUT UR6, UR7, 0x3, URZ, 0xc0, !UPT ;  /* 0x0000000307067892 */ /* 0x000fe2000f8ec03f */
[----:B------:R-:W-:Y:S01]  /*7030*/  IMAD.MOV.U32 R3, RZ, RZ, 0x1 ;  /* 0x00000001ff037424 */ /* 0x000fe200078e00ff */
[----:B------:R-:W-:Y:S01]  /*7040*/  USHF.L.U32 UR13, UR7, 0x5, URZ ;  /* 0x00000005070d7899 */ /* 0x000fe2000800063f */
[----:B------:R-:W-:Y:S01]  /*7050*/  SHF.R.S32.HI R8, RZ, 0x6, R4 ;  /* 0x00000006ff087819 */ /* 0x000fe20000011404 */
[----:B------:R-:W-:Y:S02]  /*7060*/  USHF.L.U32 UR30, UR7, 0xb, URZ ;  /* 0x0000000b071e7899 */ /* 0x000fe4000800063f */
[----:B------:R-:W-:Y:S02]  /*7070*/  ULOP3.LUT UR7, UR7, 0xfffffffc, URZ, 0xc0, !UPT ;  /* 0xfffffffc07077892 */ /* 0x000fe4000f8ec03f */
[----:B------:R-:W-:Y:S01]  /*7080*/  UISETP.GT.U32.AND UP0, UPT, UR6, 0xffff, UPT ;  /* 0x0000ffff0600788c */ /* 0x000fe2000bf04070 */
[----:B------:R-:W-:Y:S01]  /*7090*/  VIADD R9, R8, 0x1 ;  /* 0x0000000108097836 */ /* 0x000fe20000000000 */
[----:B------:R-:W-:-:S02]  /*70a0*/  ULOP3.LUT UR9, UR7, 0x1, URZ, 0xfc, !UPT ;  /* 0x0000000107097892 */ /* 0x000fc4000f8efc3f */
[----:B------:R-:W-:Y:S02]  /*70b0*/  ULOP3.LUT UR10, UR7, 0x2, URZ, 0xfc, !UPT ;  /* 0x00000002070a7892 */ /* 0x000fe4000f8efc3f */
[----:B------:R-:W-:Y:S02]  /*70c0*/  USHF.L.U32 UR8, UR11, UR7, URZ ;  /* 0x000000070b087299 */ /* 0x000fe4000800063f */
[----:B------:R-:W-:Y:S02]  /*70d0*/  ULOP3.LUT UR7, UR7, 0x3, URZ, 0xfc, !UPT ;  /* 0x0000000307077892 */ /* 0x000fe4000f8efc3f */
[----:B------:R-:W-:Y:S02]  /*70e0*/  USHF.L.U32 UR9, UR11, UR9, URZ ;  /* 0x000000090b097299 */ /* 0x000fe4000800063f */
[----:B------:R-:W-:Y:S02]  /*70f0*/  USHF.L.U32 UR10, UR11, UR10, URZ ;  /* 0x0000000a0b0a7299 */ /* 0x000fe4000800063f */
[----:B------:R-:W-:-:S02]  /*7100*/  USEL UR6, UR6, 0xffff, !UP0 ;  /* 0x0000ffff06067887 */ /* 0x000fc4000c000000 */
[----:B------:R-:W-:Y:S02]  /*7110*/  USHF.L.U32 UR7, UR11, UR7, URZ ;  /* 0x000000070b077299 */ /* 0x000fe4000800063f */
[----:B------:R-:W-:Y:S02]  /*7120*/  ULOP3.LUT UR8, UR10, UR8, UR9, 0xfe, !UPT ;  /* 0x000000080a087292 */ /* 0x000fe4000f8efe09 */
[----:B------:R-:W-:Y:S02]  /*7130*/  ULOP3.LUT UR6, UR6, 0xffff, URZ, 0xc0, !UPT ;  /* 0x0000ffff06067892 */ /* 0x000fe4000f8ec03f */
[----:B------:R-:W-:Y:S02]  /*7140*/  USHF.L.U32 UR38, UR31, 0x5, URZ ;  /* 0x000000051f267899 */ /* 0x000fe4000800063f */
[----:B------:R-:W-:Y:S02]  /*7150*/  ULOP3.LUT UR13, UR13, 0x60, URZ, 0xc0, !UPT ;  /* 0x000000600d0d7892 */ /* 0x000fe4000f8ec03f */
[----:B------:R-:W-:-:S02]  /*7160*/  ULOP3.LUT UR22, UR8, UR7, URZ, 0xfc, !UPT ;  /* 0x0000000708167292 */ /* 0x000fc4000f8efc3f */
[----:B------:R-:W-:-:S12]  /*7170*/  USHF.L.U32 UR23, UR23, UR6, URZ ;  /* 0x0000000617177299 */ /* 0x000fd8000800063f */
.L_x_179:
[----:B------:R-:W-:-:S03]  /*7180*/  UMOV UR6, 0xffffffff ;  /* 0xffffffff00067882 */ /* 0x000fc60000000000 */
[----:B------:R-:W-:Y:S05]  /*7190*/  BRA.DIV UR6, `(.L_x_169) ;  /* 0x0000001206487947 */ /* 0x000fea000b800000 */
[----:B------:R-:W-:-:S13]  /*71a0*/  ELECT P6, URZ, PT ;  /* 0x00000000003f782f */ /* 0x000fda00038c0000 */
.L_x_193:
[----:B------:R-:W-:Y:S04]  /*71b0*/  BSSY B1, `(.L_x_170) ;  /* 0x0000046000017945 */ /* 0x000fe80003800000 */
[----:B------:R-:W-:Y:S05]  /*71c0*/  @!P6 BRA `(.L_x_171) ;  /* 0x000000040010e947 */ /* 0x000fea0003800000 */
[----:B------:R-:W0:Y:S02]  /*71d0*/  LDC R4, c[0x0][0x28c] ;  /* 0x0000a300ff047b82 */ /* 0x000e240000000800 */
[----:B0-----:R-:W-:-:S13]  /*71e0*/  ISETP.GE.AND P0, PT, R4, 0x1, PT ;  /* 0x000000010400780c */ /* 0x001fda0003f06270 */
[----:B------:R-:W-:Y:S05]  /*71f0*/  @!P0 BRA `(.L_x_171) ;  /* 0x0000000400048947 */ /* 0x000fea0003800000 */
[----:B------:R-:W-:Y:S01]  /*7200*/  IMAD.SHL.U32 R15, R12, 0x80, RZ ;  /* 0x000000800c0f7824 */ /* 0x000fe200078e00ff */
[----:B------:R-:W-:Y:S01]  /*7210*/  LEA R19, R19, UR13, 0x7 ;  /* 0x0000000d13137c11 */ /* 0x000fe2000f8e38ff */
[----:B------:R-:W-:Y:S02]  /*7220*/  IMAD.MOV.U32 R20, RZ, RZ, RZ ;  /* 0x000000ffff147224 */ /* 0x000fe400078e00ff */
[----:B------:R-:W-:Y:S02]  /*7230*/  IMAD.U32 R22, RZ, RZ, UR38 ;  /* 0x00000026ff167e24 */ /* 0x000fe4000f8e00ff */
[----:B------:R-:W-:Y:S02]  /*7240*/  IMAD.MOV.U32 R4, RZ, RZ, R9 ;  /* 0x000000ffff047224 */ /* 0x000fe400078e0009 */
[----:B------:R-:W-:Y:S02]  /*7250*/  IMAD.MOV.U32 R5, RZ, RZ, R3 ;  /* 0x000000ffff057224 */ /* 0x000fe400078e0003 */
[----:B------:R-:W-:-:S02]  /*7260*/  IMAD.MOV.U32 R6, RZ, RZ, R13 ;  /* 0x000000ffff067224 */ /* 0x000fc400078e000d */
[----:B------:R-:W-:-:S07]  /*7270*/  VIADD R24, R15, 0x40 ;  /* 0x000000400f187836 */ /* 0x000fce0000000000 */
.L_x_174:
[----:B------:R-:W0:Y:S01]  /*7280*/  S2R R21, SR_CgaCtaId ;  /* 0x0000000000157919 */ /* 0x000e220000008800 */
[----:B------:R-:W-:Y:S02]  /*7290*/  MOV R12, 0x400 ;  /* 0x00000400000c7802 */ /* 0x000fe40000000f00 */
[----:B------:R-:W-:-:S13]  /*72a0*/  ISETP.NE.AND P1, PT, R0, RZ, PT ;  /* 0x000000ff0000720c */ /* 0x000fda0003f25270 */
[----:B------:R-:W1:Y:S01]  /*72b0*/  @!P1 LDC R14, c[0x0][0x500] ;  /* 0x00014000ff0e9b82 */ /* 0x000e620000000800 */
[----:B0-----:R-:W-:Y:S02]  /*72c0*/  LEA R23, R21, R12, 0x18 ;  /* 0x0000000c15177211 */ /* 0x001fe400078ec0ff */
[----:B------:R-:W-:-:S03]  /*72d0*/  SHF.L.U32 R12, R5, 0x1f, RZ ;  /* 0x0000001f050c7819 */ /* 0x000fc600000006ff */
[----:B------:R-:W-:-:S04]  /*72e0*/  IMAD R21, R6, 0x8, R23 ;  /* 0x0000000806157824 */ /* 0x000fc800078e0217 */
[----:B------:R-:W0:Y:S02]  /*72f0*/  SYNCS.PHASECHK.TRANS64.TRYWAIT P0, [R21+URZ+0x38], R12 ;  /* 0x0000380c150075a7 */ /* 0x000e24000800017f */
[----:B01----:R-:W-:Y:S05]  /*7300*/  @!P0 BRA `(.L_x_172) ;  /* 0x00000010000c8947 */ /* 0x003fea0003800000 */
.L_x_194:
[----:B0-----:R-:W-:Y:S01]  /*7310*/  PRMT R12, R10, 0x9910, RZ ;  /* 0x000099100a0c7816 */ /* 0x001fe200000000ff */
[----:B------:R0:W-:Y:S03]  /*7320*/  @!P1 SYNCS.ARRIVE.TRANS64 RZ, [R21+URZ], R14 ;  /* 0x0000000e15ff99a7 */ /* 0x0001e6000800003f */
[----:B------:R-:W-:-:S13]  /*7330*/  ISETP.NE.AND P0, PT, R12, 0x2, PT ;  /* 0x000000020c00780c */ /* 0x000fda0003f05270 */
[----:B0-----:R-:W-:Y:S05]  /*7340*/  @P0 BRA `(.L_x_173) ;  /* 0x0000000000040947 */ /* 0x001fea0003800000 */
[----:B------:R-:W-:Y:S01]  /*7350*/  BPT.TRAP 0x1 ;  /* 0x000000040000795c */ /* 0x000fe20000300000 */
.L_x_173:
[----:B------:R-:W-:Y:S01]  /*7360*/  R2UR UR8, R6 ;  /* 0x00000000060872ca */ /* 0x000fe200000e0000 */
[----:B------:R-:W-:Y:S01]  /*7370*/  UIADD3 UR14, UP0, UR32, 0xf0, URZ ;  /* 0x000000f0200e7890 */ /* 0x000fe2000ff1e03f */
[----:B------:R-:W-:Y:S01]  /*7380*/  R2UR UR12, R23 ;  /* 0x00000000170c72ca */ /* 0x000fe200000e0000 */
[----:B------:R-:W-:Y:S01]  /*7390*/  UPRMT UR29, URZ, 0x5410, UR23 ;  /* 0x000054103f1d7896 */ /* 0x000fe20008000017 */
[----:B------:R-:W-:Y:S01]  /*73a0*/  R2UR UR25, R21 ;  /* 0x00000000151972ca */ /* 0x000fe200000e0000 */
[----:B------:R-:W-:Y:S01]  /*73b0*/  UIADD3.X UR15, URZ, UR33, URZ, UP0, !UPT ;  /* 0x000000213f0f7290 */ /* 0x000fe200087fe43f */
[----:B------:R-:W-:Y:S01]  /*73c0*/  R2UR UR27, R22 ;  /* 0x00000000161b72ca */ /* 0x000fe200000e0000 */
[----:B------:R-:W-:Y:S01]  /*73d0*/  VIADD R4, R4, 0xffffffff ;  /* 0xffffffff04047836 */ /* 0x000fe20000000000 */
[----:B------:R-:W-:Y:S01]  /*73e0*/  R2UR UR28, R7 ;  /* 0x00000000071c72ca */ /* 0x000fe200000e0000 */
[----:B------:R-:W-:Y:S01]  /*73f0*/  UMOV UR6, 0x0 ;  /* 0x0000000000067882 */ /* 0x000fe20000000000 */
[----:B------:R-:W-:Y:S01]  /*7400*/  R2UR UR26, R15 ;  /* 0x000000000f1a72ca */ /* 0x000fe200000e0000 */
[----:B------:R-:W-:Y:S01]  /*7410*/  UMOV UR7, 0x10000000 ;  /* 0x1000000000077882 */ /* 0x000fe20000000000 */
[----:B------:R-:W-:Y:S01]  /*7420*/  R2UR UR18, R24 ;  /* 0x00000000181272ca */ /* 0x000fe200000e0000 */
[----:B------:R-:W-:Y:S01]  /*7430*/  USHF.L.U32 UR8, UR8, 0xd, URZ ;  /* 0x0000000d08087899 */ /* 0x000fe2000800063f */
[----:B------:R-:W-:Y:S01]  /*7440*/  R2UR UR10, R20 ;  /* 0x00000000140a72ca */ /* 0x000fe200000e0000 */
[----:B------:R-:W-:Y:S01]  /*7450*/  UIADD3 UR34, UP1, UR32, 0x1f0, URZ ;  /* 0x000001f020227890 */ /* 0x000fe2000ff3e03f */
[----:B------:R-:W-:Y:S01]  /*7460*/  R2UR UR11, R19 ;  /* 0x00000000130b72ca */ /* 0x000fe200000e0000 */
[----:B------:R-:W-:Y:S01]  /*7470*/  ULEA UR9, UR31, UR8, 0xb ;  /* 0x000000081f097291 */ /* 0x000fe2000f8e583f */
[----:B------:R-:W-:Y:S01]  /*7480*/  ISETP.GT.AND P1, PT, R4, 0x1, PT ;  /* 0x000000010400780c */ /* 0x000fe20003f24270 */
[----:B------:R-:W-:Y:S01]  /*7490*/  ULOP3.LUT UR8, UR8, 0x1800, UR30, 0xf8, !UPT ;  /* 0x0000180008087892 */ /* 0x000fe2000f8ef81e */
[----:B------:R-:W-:Y:S01]  /*74a0*/  VIADD R6, R6, 0x1 ;  /* 0x0000000106067836 */ /* 0x000fe20000000000 */
[----:B------:R-:W-:Y:S01]  /*74b0*/  ULEA UR9, UR9, UR12, 0x1 ;  /* 0x0000000c09097291 */ /* 0x000fe2000f8e083f */
[----:B------:R-:W-:Y:S01]  /*74c0*/  VIADD R20, R20, 0x40 ;  /* 0x0000004014147836 */ /* 0x000fe20000000000 */
[----:B------:R-:W-:Y:S01]  /*74d0*/  ULEA UR8, UR8, UR12, 0x1 ;  /* 0x0000000c08087291 */ /* 0x000fe2000f8e083f */
[----:B------:R-:W-:Y:S01]  /*74e0*/  VIADD R22, R22, 0x40 ;  /* 0x0000004016167836 */ /* 0x000fe20000000000 */
[----:B------:R-:W-:Y:S01]  /*74f0*/  UIADD3 UR24, UR9, 0x180, URZ ;  /* 0x0000018009187890 */ /* 0x000fe2000fffe03f */
[----:B------:R-:W-:Y:S01]  /*7500*/  ISETP.NE.AND P0, PT, R6, 0x7, PT ;  /* 0x000000070600780c */ /* 0x000fe20003f05270 */
[----:B------:R-:W-:Y:S01]  /*7510*/  UIADD3 UR16, UR9, 0x2180, URZ ;  /* 0x0000218009107890 */ /* 0x000fe2000fffe03f */
[----:B------:R-:W-:Y:S01]  /*7520*/  UMOV UR17, UR25 ;  /* 0x0000001900117c82 */ /* 0x000fe20008000000 */
[----:B------:R-:W-:Y:S01]  /*7530*/  UMOV UR19, UR27 ;  /* 0x0000001b00137c82 */ /* 0x000fe20008000000 */
[----:B------:R-:W-:Y:S01]  /*7540*/  UMOV UR20, UR28 ;  /* 0x0000001c00147c82 */ /* 0x000fe20008000000 */
[----:B------:R-:W-:Y:S01]  /*7550*/  UIADD3.X UR35, URZ, UR33, URZ, UP1, !UPT ;  /* 0x000000213f237290 */ /* 0x000fe20008ffe43f */
[----:B------:R-:W-:-:S02]  /*7560*/  SEL R12, RZ, 0x1, P0 ;  /* 0x00000001ff0c7807 */ /* 0x000fc40000000000 */
[----:B------:R-:W-:Y:S01]  /*7570*/  UTMALDG.3D.MULTICAST [UR24], [UR14], UR29, desc[UR6] ;  /* 0x000006180e0073b4 */ /* 0x000fe2000801181d */
[----:B------:R-:W-:Y:S01]  /*7580*/  UIADD3 UR8, UR8, 0x1c180, URZ ;  /* 0x0001c18008087890 */ /* 0x000fe2000fffe03f */
[----:B------:R-:W-:Y:S01]  /*7590*/  SEL R6, R6, RZ, P0 ;  /* 0x000000ff06067207 */ /* 0x000fe20000000000 */
[----:B------:R-:W-:Y:S01]  /*75a0*/  UMOV UR9, UR25 ;  /* 0x0000001900097c82 */ /* 0x000fe20008000000 */
[----:B------:R-:W-:Y:S01]  /*75b0*/  UMOV UR12, UR28 ;  /* 0x0000001c000c7c82 */ /* 0x000fe20008000000 */
[----:B------:R-:W-:Y:S01]  /*75c0*/  LOP3.LUT R5, R5, R12, RZ, 0x3c, !PT ;  /* 0x0000000c05057212 */ /* 0x000fe200078e3cff */
[----:B------:R0:W-:Y:S02]  /*75d0*/  UTMALDG.3D.MULTICAST [UR16], [UR14], UR29, desc[UR6] ;  /* 0x000006100e0073b4 */ /* 0x0001e4000801181d */
[----:B0-----:R-:W-:-:S09]  /*75e0*/  UPRMT UR14, URZ, 0x5410, UR22 ;  /* 0x000054103f0e7896 */ /* 0x001fd20008000016 */
[----:B------:R0:W-:Y:S02]  /*75f0*/  UTMALDG.3D.MULTICAST [UR8], [UR34], UR14, desc[UR6] ;  /* 0x00000608220073b4 */ /* 0x0001e4000801180e */
[----:B0-----:R-:W-:Y:S05]  /*7600*/  @P1 BRA `(.L_x_174) ;  /* 0xfffffffc001c1947 */ /* 0x001fea000383ffff */
.L_x_171:
[----:B------:R-:W-:Y:S05]  /*7610*/  BSYNC B1 ;  /* 0x0000000000017941 */ /* 0x000fea0003800000 */
.L_x_170:
[----:B------:R-:W-:Y:S01]  /*7620*/  LOP3.LUT P1, RZ, R11, 0xff, RZ, 0xc0, !PT ;  /* 0x000000ff0bff7812 */ /* 0x000fe2000782c0ff */
[C---:B------:R-:W-:Y:S01]  /*7630*/  IMAD.IADD R13, R8.reuse, 0x1, R13 ;  /* 0x00000001080d7824 */ /* 0x040fe200078e020d */
[----:B------:R-:W-:Y:S01]  /*7640*/  ULDC.64 UR6, c[0x0][0x650] ;  /* 0x0001940000067ab9 */ /* 0x000fe20000000a00 */
[C---:B------:R-:W-:Y:S01]  /*7650*/  ISETP.GE.U32.AND P2, PT, R8.reuse, 0x7, PT ;  /* 0x000000070800780c */ /* 0x040fe20003f46070 */
[----:B------:R-:W-:Y:S01]  /*7660*/  BSSY B1, `(.L_x_175) ;  /* 0x000006d000017945 */ /* 0x000fe20003800000 */
[C---:B------:R-:W-:Y:S01]  /*7670*/  IMAD.WIDE.U32 R4, R13.reuse, 0x24924925, RZ ;  /* 0x249249250d047825 */ /* 0x040fe200078e00ff */
[----:B------:R-:W-:Y:S02]  /*7680*/  ISETP.GT.U32.AND P0, PT, R13, 0x6, PT ;  /* 0x000000060d00780c */ /* 0x000fe40003f04070 */
[----:B------:R-:W-:Y:S01]  /*7690*/  PRMT R11, RZ, 0x7610, R11 ;  /* 0x00007610ff0b7816 */ /* 0x000fe2000000000b */
[----:B------:R-:W-:Y:S01]  /*76a0*/  IMAD.MOV.U32 R12, RZ, RZ, -0x1 ;  /* 0xffffffffff0c7424 */ /* 0x000fe200078e00ff */
[----:B------:R-:W-:Y:S01]  /*76b0*/  ISETP.LT.U32.AND P0, PT, R8, 0x7, P0 ;  /* 0x000000070800780c */ /* 0x000fe20000701070 */
[----:B------:R-:W-:-:S02]  /*76c0*/  IMAD.MOV.U32 R19, RZ, RZ, -0x1 ;  /* 0xffffffffff137424 */ /* 0x000fc400078e00ff */
[----:B------:R-:W0:Y:S01]  /*76d0*/  @P1 S2R R7, SR_CgaCtaId ;  /* 0x0000000000071919 */ /* 0x000e220000008800 */
[----:B------:R-:W-:Y:S02]  /*76e0*/  SEL R4, RZ, 0x1, !P0 ;  /* 0x00000001ff047807 */ /* 0x000fe40004000000 */
[----:B------:R-:W-:Y:S02]  /*76f0*/  IADD3 R16, P0, R16, UR36, RZ ;  /* 0x0000002410107c10 */ /* 0x000fe4000ff1e0ff */
[----:B------:R-:W-:Y:S02]  /*7700*/  @P1 MOV R6, 0x400 ;  /* 0x0000040000061802 */ /* 0x000fe40000000f00 */
[----:B------:R-:W-:Y:S02]  /*7710*/  IADD3.X R17, R17, UR42, RZ, P0, !PT ;  /* 0x0000002a11117c10 */ /* 0x000fe400087fe4ff */
[----:B------:R-:W-:Y:S02]  /*7720*/  ISETP.GE.U32.AND P0, PT, R16, UR6, PT ;  /* 0x0000000610007c0c */ /* 0x000fe4000bf06070 */
[----:B------:R-:W-:-:S02]  /*7730*/  LOP3.LUT R3, R3, R4, RZ, 0x3c, !PT ;  /* 0x0000000403037212 */ /* 0x000fc400078e3cff */
[----:B------:R-:W-:Y:S02]  /*7740*/  ISETP.GE.U32.AND.EX P0, PT, R17, UR7, PT, P0 ;  /* 0x0000000711007c0c */ /* 0x000fe4000bf06100 */
[----:B0-----:R-:W-:Y:S01]  /*7750*/  @P1 LEA R6, R7, R6, 0x18 ;  /* 0x0000000607061211 */ /* 0x001fe200078ec0ff */
[----:B------:R-:W-:-:S03]  /*7760*/  IMAD.IADD R7, R13, 0x1, -R5 ;  /* 0x000000010d077824 */ /* 0x000fc600078e0a05 */
[----:B------:R0:W-:Y:S02]  /*7770*/  @P1 SYNCS.ARRIVE.TRANS64.A1T0 RZ, [R6+URZ+0x88], RZ ;  /* 0x000088ff06ff19a7 */ /* 0x0001e4000810003f */
[----:B------:R-:W-:-:S04]  /*7780*/  LEA.HI R7, R7, R5, RZ, 0x1f ;  /* 0x0000000507077211 */ /* 0x000fc800078ff8ff */
[----:B------:R-:W-:Y:S01]  /*7790*/  SHF.R.U32.HI R4, RZ, 0x2, R7 ;  /* 0x00000002ff047819 */ /* 0x000fe20000011607 */
[----:B------:R-:W-:-:S03]  /*77a0*/  IMAD.MOV.U32 R7, RZ, RZ, -0x1 ;  /* 0xffffffffff077424 */ /* 0x000fc600078e00ff */
[--C-:B------:R-:W-:Y:S01]  /*77b0*/  @P2 LOP3.LUT R3, R3, 0x1, R4.reuse, 0x78, !PT ;  /* 0x0000000103032812 */ /* 0x100fe200078e7804 */
[----:B------:R-:W-:Y:S01]  /*77c0*/  IMAD R13, R4, -0x7, R13 ;  /* 0xfffffff9040d7824 */ /* 0x000fe200078e020d */
[----:B------:R-:W-:Y:S01]  /*77d0*/  PRMT R4, RZ, 0x7610, R4 ;  /* 0x00007610ff047816 */ /* 0x000fe20000000004 */
[----:B0-----:R-:W-:Y:S06]  /*77e0*/  @P0 BRA `(.L_x_176) ;  /* 0x0000000400500947 */ /* 0x001fec0003800000 */
[----:B------:R-:W0:Y:S01]  /*77f0*/  S2R R15, SR_CTAID.X ;  /* 0x00000000000f7919 */ /* 0x000e220000002500 */
[----:B------:R-:W-:Y:S01]  /*7800*/  ULDC.64 UR6, c[0x0][0x628] ;  /* 0x00018a0000067ab9 */ /* 0x000fe20000000a00 */
[----:B------:R-:W1:Y:S01]  /*7810*/  LDC R20, c[0x0][0x144] ;  /* 0x00005100ff147b82 */ /* 0x000e620000000800 */
[----:B------:R-:W-:Y:S01]  /*7820*/  ISETP.NE.U32.AND P0, PT, RZ, UR6, PT ;  /* 0x00000006ff007c0c */ /* 0x000fe2000bf05070 */
[----:B------:R-:W2:Y:S01]  /*7830*/  S2R R12, SR_CTAID.Y ;  /* 0x00000000000c7919 */ /* 0x000ea20000002600 */
[----:B------:R-:W-:Y:S01]  /*7840*/  ULDC UR8, c[0x0][0x150] ;  /* 0x0000540000087ab9 */ /* 0x000fe20000000800 */
[----:B------:R-:W-:Y:S01]  /*7850*/  ULDC UR9, c[0x0][0x630] ;  /* 0x00018c0000097ab9 */ /* 0x000fe20000000800 */
[----:B------:R-:W-:Y:S01]  /*7860*/  ISETP.NE.AND.EX P0, PT, RZ, UR7, PT, P0 ;  /* 0x00000007ff007c0c */ /* 0x000fe2000bf05300 */
[----:B------:R-:W-:Y:S01]  /*7870*/  IMAD.MOV.U32 R4, RZ, RZ, R16 ;  /* 0x000000ffff047224 */ /* 0x000fe200078e0010 */
[----:B0-----:R-:W-:-:S05]  /*7880*/  I2FP.F32.U32 R5, R15 ;  /* 0x0000000f00057245 */ /* 0x001fca0000201000 */
[----:B------:R-:W-:Y:S01]  /*7890*/  FMUL R21, R5, UR8 ;  /* 0x0000000805157c20 */ /* 0x000fe20008400000 */
[----:B------:R-:W-:-:S05]  /*78a0*/  IMAD.MOV.U32 R5, RZ, RZ, R17 ;  /* 0x000000ffff057224 */ /* 0x000fca00078e0011 */
[----:B--2---:R-:W-:Y:S05]  /*78b0*/  @!P0 BRA `(.L_x_177) ;  /* 0x0000000000288947 */ /* 0x004fea0003800000 */
[----:B------:R-:W-:Y:S02]  /*78c0*/  ULDC UR8, c[0x0][0x634] ;  /* 0x00018d0000087ab9 */ /* 0x000fe40000000800 */
[----:B------:R-:W-:-:S05]  /*78d0*/  IADD3 R5, P0, R16, UR8, RZ ;  /* 0x0000000810057c10 */ /* 0x000fca000ff1e0ff */
[----:B------:R-:W-:-:S04]  /*78e0*/  IMAD.X R19, RZ, RZ, R17, P0 ;  /* 0x000000ffff137224 */ /* 0x000fc800000e0611 */
[----:B------:R-:W-:-:S04]  /*78f0*/  IMAD.WIDE.U32 R6, R19, UR6, RZ ;  /* 0x0000000613067c25 */ /* 0x000fc8000f8e00ff */
[----:B------:R-:W-:-:S04]  /*7900*/  IMAD.WIDE.U32 R6, P0, R5, UR7, R6 ;  /* 0x0000000705067c25 */ /* 0x000fc8000f800006 */
[----:B------:R-:W-:-:S04]  /*7910*/  IMAD.WIDE.U32 R4, R5, UR6, RZ ;  /* 0x0000000605047c25 */ /* 0x000fc8000f8e00ff */
[----:B------:R-:W-:Y:S01]  /*7920*/  IMAD.MOV.U32 R4, RZ, RZ, R7 ;  /* 0x000000ffff047224 */ /* 0x000fe200078e0007 */
[----:B------:R-:W-:Y:S01]  /*7930*/  IADD3 RZ, P1, R5, R6, RZ ;  /* 0x0000000605ff7210 */ /* 0x000fe20007f3e0ff */
[----:B------:R-:W-:-:S04]  /*7940*/  IMAD.X R5, RZ, RZ, RZ, P0 ;  /* 0x000000ffff057224 */ /* 0x000fc800000e06ff */
[----:B------:R-:W-:-:S08]  /*7950*/  IMAD.WIDE.U32.X R4, R19, UR7, R4, P1 ;  /* 0x0000000713047c25 */ /* 0x000fd000088e0404 */
.L_x_177:
[--C-:B------:R-:W-:Y:S01]  /*7960*/  SHF.R.U64 R14, R4, UR9, R5.reuse ;  /* 0x00000009040e7c19 */ /* 0x100fe20008001205 */
[----:B------:R-:W0:Y:S01]  /*7970*/  F2I.U32.TRUNC.NTZ R21, R21 ;  /* 0x0000001500157305 */ /* 0x000e22000020f000 */
[----:B------:R-:W-:Y:S01]  /*7980*/  SHF.R.U32.HI R4, RZ, UR9, R5 ;  /* 0x00000009ff047c19 */ /* 0x000fe20008011605 */
[----:B------:R-:W-:Y:S01]  /*7990*/  ULDC.64 UR6, c[0x0][0x620] ;  /* 0x0001880000067ab9 */ /* 0x000fe20000000a00 */
[----:B------:R-:W-:Y:S01]  /*79a0*/  IADD3 R7, P0, RZ, -R14, RZ ;  /* 0x8000000eff077210 */ /* 0x000fe20007f1e0ff */
[----:B------:R-:W-:-:S04]  /*79b0*/  ULDC.64 UR8, c[0x0][0x640] ;  /* 0x0001900000087ab9 */ /* 0x000fc80000000a00 */
[----:B------:R-:W-:Y:S01]  /*79c0*/  IMAD.X R4, RZ, RZ, ~R4, P0 ;  /* 0x000000ffff047224 */ /* 0x000fe200000e0e04 */
[----:B------:R-:W-:-:S03]  /*79d0*/  ISETP.NE.U32.AND P0, PT, RZ, UR8, PT ;  /* 0x00000008ff007c0c */ /* 0x000fc6000bf05070 */
[----:B------:R-:W-:Y:S01]  /*79e0*/  IMAD R6, R4, UR6, RZ ;  /* 0x0000000604067c24 */ /* 0x000fe2000f8e02ff */
[----:B------:R-:W-:Y:S01]  /*79f0*/  ISETP.NE.AND.EX P0, PT, RZ, UR9, PT, P0 ;  /* 0x00000009ff007c0c */ /* 0x000fe2000bf05300 */
[----:B------:R-:W-:Y:S01]  /*7a00*/  IMAD.WIDE.U32 R4, R7, UR6, R16 ;  /* 0x0000000607047c25 */ /* 0x000fe2000f8e0010 */
[----:B------:R-:W-:-:S03]  /*7a10*/  ULDC UR6, c[0x0][0x618] ;  /* 0x0001860000067ab9 */ /* 0x000fc60000000800 */
[----:B------:R-:W-:Y:S01]  /*7a20*/  IMAD R7, R7, UR7, R6 ;  /* 0x0000000707077c24 */ /* 0x000fe2000f8e0206 */
[----:B------:R-:W-:Y:S01]  /*7a30*/  ULDC UR7, c[0x0][0x154] ;  /* 0x0000550000077ab9 */ /* 0x000fe20000000800 */
[----:B0-----:R-:W-:Y:S02]  /*7a40*/  IMAD.MOV R6, RZ, RZ, -R21 ;  /* 0x000000ffff067224 */ /* 0x001fe400078e0a15 */
[----:B------:R-:W0:Y:S01]  /*7a50*/  LDC R21, c[0x0][0x148] ;  /* 0x00005200ff157b82 */ /* 0x000e220000000800 */
[----:B------:R-:W-:Y:S02]  /*7a60*/  IMAD.IADD R5, R5, 0x1, R7 ;  /* 0x0000000105057824 */ /* 0x000fe400078e0207 */
[----:B-1----:R-:W-:Y:S01]  /*7a70*/  IMAD R15, R20, R6, R15 ;  /* 0x00000006140f7224 */ /* 0x002fe200078e020f */
[----:B------:R-:W-:Y:S02]  /*7a80*/  I2FP.F32.U32 R6, R12 ;  /* 0x0000000c00067245 */ /* 0x000fe40000201000 */
[----:B------:R-:W-:-:S02]  /*7a90*/  SHF.R.U64 R19, R4, UR6, R5 ;  /* 0x0000000604137c19 */ /* 0x000fc40008001205 */
[----:B------:R-:W-:Y:S01]  /*7aa0*/  SHF.R.U32.HI R4, RZ, UR6, R5 ;  /* 0x00000006ff047c19 */ /* 0x000fe20008011605 */
[----:B------:R-:W-:Y:S01]  /*7ab0*/  FMUL R6, R6, UR7 ;  /* 0x0000000706067c20 */ /* 0x000fe20008400000 */
[----:B------:R-:W-:Y:S02]  /*7ac0*/  ULDC UR6, c[0x0][0x608] ;  /* 0x0001820000067ab9 */ /* 0x000fe40000000800 */
[--C-:B------:R-:W-:Y:S01]  /*7ad0*/  SHF.R.U64 R22, R19, UR6, R4.reuse ;  /* 0x0000000613167c19 */ /* 0x100fe20008001204 */
[----:B------:R1:W2:Y:S01]  /*7ae0*/  F2I.U32.TRUNC.NTZ R24, R6 ;  /* 0x0000000600187305 */ /* 0x0002a2000020f000 */
[----:B------:R-:W-:Y:S01]  /*7af0*/  SHF.R.U32.HI R5, RZ, UR6, R4 ;  /* 0x00000006ff057c19 */ /* 0x000fe20008011604 */
[----:B------:R-:W-:-:S03]  /*7b00*/  ULDC UR6, c[0x0][0x658] ;  /* 0x0001960000067ab9 */ /* 0x000fc60000000800 */
[--C-:B------:R-:W-:Y:S02]  /*7b10*/  SHF.R.U64 R20, R22, UR6, R5.reuse ;  /* 0x0000000616147c19 */ /* 0x100fe40008001205 */
[----:B------:R-:W-:-:S03]  /*7b20*/  SHF.R.U32.HI R23, RZ, UR6, R5 ;  /* 0x00000006ff177c19 */ /* 0x000fc60008011605 */
[----:B------:R-:W-:Y:S02]  /*7b30*/  IMAD.MOV.U32 R4, RZ, RZ, R20 ;  /* 0x000000ffff047224 */ /* 0x000fe400078e0014 */
[----:B------:R-:W-:Y:S01]  /*7b40*/  IMAD.MOV.U32 R5, RZ, RZ, R23 ;  /* 0x000000ffff057224 */ /* 0x000fe200078e0017 */
[----:B-1----:R-:W-:Y:S06]  /*7b50*/  @!P0 BRA `(.L_x_178) ;  /* 0x0000000000288947 */ /* 0x002fec0003800000 */
        /* <DEDUP_REMOVED lines=10> */
.L_x_178:
[----:B------:R-:W-:Y:S01]  /*7c00*/  ISETP.NE.AND P0, PT, R2, 0x1, PT ;  /* 0x000000010200780c */ /* 0x000fe20003f05270 */
[----:B------:R-:W-:Y:S01]  /*7c10*/  ULDC UR6, c[0x0][0x648] ;  /* 0x0001920000067ab9 */ /* 0x000fe20000000800 */
[----:B------:R-:W-:Y:S01]  /*7c20*/  LOP3.LUT R22, R22, UR21, RZ, 0xc0, !PT ;  /* 0x0000001516167c12 */ /* 0x000fe2000f8ec0ff */
[----:B--2---:R-:W-:Y:S01]  /*7c30*/  IMAD.MOV R24, RZ, RZ, -R24 ;  /* 0x000000ffff187224 */ /* 0x004fe200078e0a18 */
[----:B------:R-:W-:Y:S01]  /*7c40*/  SHF.R.U64 R5, R4, UR6, R5 ;  /* 0x0000000604057c19 */ /* 0x000fe20008001205 */
[----:B------:R-:W-:Y:S01]  /*7c50*/  ULDC UR6, c[0x0][0x638] ;  /* 0x00018e0000067ab9 */ /* 0x000fe20000000800 */
[----:B------:R-:W-:Y:S01]  /*7c60*/  LOP3.LUT R19, R19, UR4, RZ, 0xc0, !PT ;  /* 0x0000000413137c12 */ /* 0x000fe2000f8ec0ff */
[----:B------:R-:W-:Y:S01]  /*7c70*/  ULDC UR7, c[0x0][0x610] ;  /* 0x0001840000077ab9 */ /* 0x000fe20000000800 */
[----:B------:R-:W-:Y:S02]  /*7c80*/  IMAD.MOV.U32 R4, RZ, RZ, 0x1 ;  /* 0x00000001ff047424 */ /* 0x000fe400078e00ff */
[----:B------:R-:W-:-:S02]  /*7c90*/  IMAD.MOV R7, RZ, RZ, -R5 ;  /* 0x000000ffff077224 */ /* 0x000fc400078e0a05 */
[----:B------:R-:W-:Y:S02]  /*7ca0*/  IMAD R22, R5, UR5, R22 ;  /* 0x0000000505167c24 */ /* 0x000fe4000f8e0216 */
[----:B0-----:R-:W-:Y:S02]  /*7cb0*/  @P0 IMAD R15, R21, R24, R12 ;  /* 0x00000018150f0224 */ /* 0x001fe400078e020c */
[----:B------:R-:W-:Y:S01]  /*7cc0*/  IMAD R20, R7, UR6, R20 ;  /* 0x0000000607147c24 */ /* 0x000fe2000f8e0214 */
[----:B------:R-:W-:Y:S01]  /*7cd0*/  ULDC UR6, c[0x0][0x600] ;  /* 0x0001800000067ab9 */ /* 0x000fe20000000800 */
[----:B------:R-:W-:Y:S02]  /*7ce0*/  IMAD R15, R22, UR7, R15 ;  /* 0x00000007160f7c24 */ /* 0x000fe4000f8e020f */
[----:B------:R-:W-:Y:S02]  /*7cf0*/  IMAD R20, R20, UR6, R19 ;  /* 0x0000000614147c24 */ /* 0x000fe4000f8e0213 */
[----:B------:R-:W-:-:S03]  /*7d00*/  IMAD.MOV.U32 R7, RZ, RZ, R14 ;  /* 0x000000ffff077224 */ /* 0x000fc600078e000e */
[----:B------:R-:W-:Y:S02]  /*7d10*/  SEL R19, R20, R15, !P0 ;  /* 0x0000000f14137207 */ /* 0x000fe40004000000 */
[----:B------:R-:W-:-:S07]  /*7d20*/  SEL R12, R15, R20, !P0 ;  /* 0x000000140f0c7207 */ /* 0x000fce0004000000 */
.L_x_176:
[----:B------:R-:W-:Y:S05]  /*7d30*/  BSYNC B1 ;  /* 0x0000000000017941 */ /* 0x000fea0003800000 */
.L_x_175:
[----:B------:R-:W-:-:S13]  /*7d40*/  LOP3.LUT P0, RZ, R4, 0xff, RZ, 0xc0, !PT ;  /* 0x000000ff04ff7812 */ /* 0x000fda000780c0ff */
[----:B------:R-:W-:Y:S05]  /*7d50*/  @P0 BRA `(.L_x_179) ;  /* 0xfffffff400080947 */ /* 0x000fea000383ffff */
[----:B------:R-:W-:Y:S05]  /*7d60*/  BSYNC B0 ;  /* 0x0000000000007941 */ /* 0x000fea0003800000 */
.L_x_168:
[----:B------:R-:W-:-:S03]  /*7d70*/  UMOV UR6, 0xffffffff ;  /* 0xffffffff00067882 */ /* 0x000fc60000000000 */
[----:B------:R-:W-:Y:S05]  /*7d80*/  BRA.DIV UR6, `(.L_x_180) ;  /* 0x0000000606807947 */ /* 0x000fea000b800000 */
[----:B------:R-:W-:-:S13]  /*7d90*/  ELECT P6, URZ, PT ;  /* 0x00000000003f782f */ /* 0x000fda00038c0000 */
.L_x_197:
[----:B------:R-:W-:Y:S04]  /*7da0*/  BSSY B0, `(.L_x_181) ;  /* 0x0000046000007945 */ /* 0x000fe80003800000 */
[----:B------:R-:W-:Y:S05]  /*7db0*/  @!P6 BRA `(.L_x_182) ;  /* 0x000000040010e947 */ /* 0x000fea0003800000 */
[----:B------:R-:W-:-:S04]  /*7dc0*/  LOP3.LUT R18, R18, 0x2, RZ, 0xfc, !PT ;  /* 0x0000000212127812 */ /* 0x000fc800078efcff */
[----:B------:R-:W-:-:S13]  /*7dd0*/  ISETP.NE.AND P0, PT, R18, 0x3, PT ;  /* 0x000000031200780c */ /* 0x000fda0003f05270 */
[----:B------:R-:W-:Y:S05]  /*7de0*/  @!P0 BRA `(.L_x_183) ;  /* 0x0000000000048947 */ /* 0x000fea0003800000 */
[----:B------:R-:W-:Y:S01]  /*7df0*/  BPT.TRAP 0x1 ;  /* 0x000000040000795c */ /* 0x000fe20000300000 */
.L_x_183:
[----:B------:R-:W0:Y:S01]  /*7e00*/  S2R R5, SR_CgaCtaId ;  /* 0x0000000000057919 */ /* 0x000e220000008800 */
[----:B------:R-:W-:Y:S02]  /*7e10*/  MOV R0, 0x400 ;  /* 0x0000040000007802 */ /* 0x000fe40000000f00 */
[----:B------:R-:W-:Y:S02]  /*7e20*/  SHF.L.U32 R4, R3, 0x1f, RZ ;  /* 0x0000001f03047819 */ /* 0x000fe400000006ff */
[----:B0-----:R-:W-:-:S05]  /*7e30*/  LEA R0, R5, R0, 0x18 ;  /* 0x0000000005007211 */ /* 0x001fca00078ec0ff */
[----:B------:R-:W-:-:S04]  /*7e40*/  VIADD R0, R0, 0x38 ;  /* 0x0000003800007836 */ /* 0x000fc80000000000 */
[C---:B------:R-:W-:Y:S02]  /*7e50*/  IMAD R7, R13.reuse, 0x8, R0 ;  /* 0x000000080d077824 */ /* 0x040fe400078e0200 */
[----:B------:R-:W-:Y:S02]  /*7e60*/  VIADD R13, R13, 0x1 ;  /* 0x000000010d0d7836 */ /* 0x000fe40000000000 */
[----:B------:R-:W0:Y:S03]  /*7e70*/  SYNCS.PHASECHK.TRANS64.TRYWAIT P0, [R7+URZ], R4 ;  /* 0x00000004070075a7 */ /* 0x000e26000800017f */
[----:B------:R-:W-:-:S04]  /*7e80*/  ISETP.NE.AND P1, PT, R13, 0x7, PT ;  /* 0x000000070d00780c */ /* 0x000fc80003f25270 */
[----:B------:R-:W-:Y:S02]  /*7e90*/  SEL R2, RZ, 0x1, P1 ;  /* 0x00000001ff027807 */ /* 0x000fe40000800000 */
[----:B------:R-:W-:Y:S02]  /*7ea0*/  SEL R13, R13, RZ, P1 ;  /* 0x000000ff0d0d7207 */ /* 0x000fe40000800000 */
[----:B------:R-:W-:-:S03]  /*7eb0*/  LOP3.LUT R6, R3, R2, RZ, 0x3c, !PT ;  /* 0x0000000203067212 */ /* 0x000fc600078e3cff */
[----:B------:R-:W-:Y:S01]  /*7ec0*/  IMAD R8, R13, 0x8, R0 ;  /* 0x000000080d087824 */ /* 0x000fe200078e0200 */
[----:B------:R-:W-:Y:S01]  /*7ed0*/  SHF.L.U32 R5, R6, 0x1f, RZ ;  /* 0x0000001f06057819 */ /* 0x000fe200000006ff */
[----:B0-----:R-:W-:Y:S06]  /*7ee0*/  @!P0 BRA `(.L_x_184) ;  /* 0x0000000400488947 */ /* 0x001fec0003800000 */
.L_x_198:
[----:B------:R-:W1:Y:S01]  /*7ef0*/  SYNCS.PHASECHK.TRANS64.TRYWAIT P0, [R8+URZ], R5 ;  /* 0x00000005080075a7 */ /* 0x000e62000800017f */
[----:B------:R-:W-:-:S05]  /*7f00*/  VIADD R2, R13, 0x1 ;  /* 0x000000010d027836 */ /* 0x000fca0000000000 */
[----:B------:R-:W-:-:S04]  /*7f10*/  ISETP.NE.AND P1, PT, R2, 0x7, PT ;  /* 0x000000070200780c */ /* 0x000fc80003f25270 */
[----:B------:R-:W-:Y:S02]  /*7f20*/  SEL R3, RZ, 0x1, P1 ;  /* 0x00000001ff037807 */ /* 0x000fe40000800000 */
[----:B0-----:R-:W-:Y:S02]  /*7f30*/  SEL R7, R2, RZ, P1 ;  /* 0x000000ff02077207 */ /* 0x001fe40000800000 */
[----:B------:R-:W-:-:S03]  /*7f40*/  LOP3.LUT R6, R6, R3, RZ, 0x3c, !PT ;  /* 0x0000000306067212 */ /* 0x000fc600078e3cff */
[----:B------:R-:W-:Y:S01]  /*7f50*/  IMAD R9, R7, 0x8, R0 ;  /* 0x0000000807097824 */ /* 0x000fe200078e0200 */
[----:B------:R-:W-:Y:S01]  /*7f60*/  SHF.L.U32 R4, R6, 0x1f, RZ ;  /* 0x0000001f06047819 */ /* 0x000fe200000006ff */
[----:B-1----:R-:W-:Y:S06]  /*7f70*/  @!P0 BRA `(.L_x_185) ;  /* 0x0000000400388947 */ /* 0x002fec0003800000 */
.L_x_199:
[----:B------:R-:W1:Y:S01]  /*7f80*/  SYNCS.PHASECHK.TRANS64.TRYWAIT P0, [R9+URZ], R4 ;  /* 0x00000004090075a7 */ /* 0x000e62000800017f */
[----:B------:R-:W-:-:S05]  /*7f90*/  VIADD R2, R7, 0x1 ;  /* 0x0000000107027836 */ /* 0x000fca0000000000 */
[----:B------:R-:W-:-:S04]  /*7fa0*/  ISETP.NE.AND P1, PT, R2, 0x7, PT ;  /* 0x000000070200780c */ /* 0x000fc80003f25270 */
[----:B------:R-:W-:Y:S02]  /*7fb0*/  SEL R3, RZ, 0x1, P1 ;  /* 0x00000001ff037807 */ /* 0x000fe40000800000 */
[----:B------:R-:W-:Y:S02]  /*7fc0*/  SEL R7, R2, RZ, P1 ;  /* 0x000000ff02077207 */ /* 0x000fe40000800000 */
[----:B------:R-:W-:-:S03]  /*7fd0*/  LOP3.LUT R6, R6, R3, RZ, 0x3c, !PT ;  /* 0x0000000306067212 */ /* 0x000fc600078e3cff */
[----:B0-----:R-:W-:Y:S01]  /*7fe0*/  IMAD R8, R7, 0x8, R0 ;  /* 0x0000000807087824 */ /* 0x001fe200078e0200 */
[----:B------:R-:W-:Y:S01]  /*7ff0*/  SHF.L.U32 R5, R6, 0x1f, RZ ;  /* 0x0000001f06057819 */ /* 0x000fe200000006ff */
[----:B-1----:R-:W-:Y:S06]  /*8000*/  @!P0 BRA `(.L_x_186) ;  /* 0x0000000400288947 */ /* 0x002fec0003800000 */
.L_x_200:
        /* <DEDUP_REMOVED lines=9> */
.L_x_201:
[----:B------:R-:W1:Y:S01]  /*80a0*/  SYNCS.PHASECHK.TRANS64.TRYWAIT P0, [R9+URZ], R4 ;  /* 0x00000004090075a7 */ /* 0x000e62000800017f */
[----:B------:R-:W-:-:S05]  /*80b0*/  VIADD R2, R7, 0x1 ;  /* 0x0000000107027836 */ /* 0x000fca0000000000 */
[----:B------:R-:W-:-:S04]  /*80c0*/  ISETP.NE.AND P1, PT, R2, 0x7, PT ;  /* 0x000000070200780c */ /* 0x000fc80003f25270 */
[----:B------:R-:W-:Y:S02]  /*80d0*/  SEL R3, RZ, 0x1, P1 ;  /* 0x00000001ff037807 */ /* 0x000fe40000800000 */
[----:B------:R-:W-:Y:S02]  /*80e0*/  SEL R7, R2, RZ, P1 ;  /* 0x000000ff02077207 */ /* 0x000fe40000800000 */
[----:B------:R-:W-:-:S03]  /*80f0*/  LOP3.LUT R11, R6, R3, RZ, 0x3c, !PT ;  /* 0x00000003060b7212 */ /* 0x000fc600078e3cff */
[----:B------:R-:W-:Y:S01]  /*8100*/  IMAD R6, R7, 0x8, R0 ;  /* 0x0000000807067824 */ /* 0x000fe200078e0200 */
[----:B0-----:R-:W-:Y:S01]  /*8110*/  SHF.L.U32 R5, R11, 0x1f, RZ ;  /* 0x0000001f0b057819 */ /* 0x001fe200000006ff */
[----:B-1----:R-:W-:Y:S06]  /*8120*/  @!P0 BRA `(.L_x_188) ;  /* 0x0000000400088947 */ /* 0x002fec0003800000 */
.L_x_202:
[----:B------:R-:W1:Y:S01]  /*8130*/  SYNCS.PHASECHK.TRANS64.TRYWAIT P0, [R6+URZ], R5 ;  /* 0x00000005060075a7 */ /* 0x000e62000800017f */
[----:B------:R-:W-:-:S05]  /*8140*/  VIADD R2, R7, 0x1 ;  /* 0x0000000107027836 */ /* 0x000fca0000000000 */
[----:B------:R-:W-:-:S04]  /*8150*/  ISETP.NE.AND P1, PT, R2, 0x7, PT ;  /* 0x000000070200780c */ /* 0x000fc80003f25270 */
[----:B0-----:R-:W-:Y:S02]  /*8160*/  SEL R4, RZ, 0x1, P1 ;  /* 0x00000001ff047807 */ /* 0x001fe40000800000 */
[----:B------:R-:W-:Y:S02]  /*8170*/  SEL R3, R2, RZ, P1 ;  /* 0x000000ff02037207 */ /* 0x000fe40000800000 */
[----:B------:R-:W-:Y:S01]  /*8180*/  LOP3.LUT R4, R11, R4, RZ, 0x3c, !PT ;  /* 0x000000040b047212 */ /* 0x000fe200078e3cff */
[----:B-1----:R-:W-:Y:S06]  /*8190*/  @!P0 BRA `(.L_x_189) ;  /* 0x0000000400008947 */ /* 0x002fec0003800000 */
.L_x_203:
[----:B------:R-:W-:Y:S01]  /*81a0*/  IMAD R3, R3, 0x8, R0 ;  /* 0x0000000803037824 */ /* 0x000fe200078e0200 */
[----:B------:R-:W-:-:S07]  /*81b0*/  SHF.L.U32 R0, R4, 0x1f, RZ ;  /* 0x0000001f04007819 */ /* 0x000fce00000006ff */
.L_x_190:
[----:B-1----:R1:W2:Y:S02]  /*81c0*/  SYNCS.PHASECHK.TRANS64.TRYWAIT P0, [R3+URZ], R0 ;  /* 0x00000000030075a7 */ /* 0x0022a4000800017f */
[----:B--2---:R-:W-:Y:S05]  /*81d0*/  @!P0 NANOSLEEP.SYNCS 0x989680 ;  /* 0x009896800000895d */ /* 0x004fea0003900000 */
[----:B------:R-:W2:Y:S02]  /*81e0*/  @!P0 SYNCS.PHASECHK.TRANS64 P0, [R3+URZ], R0 ;  /* 0x00000000030085a7 */ /* 0x000ea4000800007f */
[----:B--2---:R-:W-:Y:S05]  /*81f0*/  @!P0 BRA `(.L_x_190) ;  /* 0xfffffffc00f08947 */ /* 0x004fea000383ffff */
.L_x_182:
[----:B------:R-:W-:Y:S05]  /*8200*/  BSYNC B0 ;  /* 0x0000000000007941 */ /* 0x000fea0003800000 */
.L_x_181:
[----:B------:R-:W-:Y:S05]  /*8210*/  EXIT ;  /* 0x000000000000794d */ /* 0x000fea0003800000 */
.L_x_21:
[----:B-1----:R1:W2:Y:S02]  /*8220*/  SYNCS.PHASECHK.TRANS64.TRYWAIT P1, [R3+URZ], R0 ;  /* 0x00000000030075a7 */ /* 0x0022a4000802017f */
[----:B--2---:R-:W-:Y:S05]  /*8230*/  @!P1 NANOSLEEP.SYNCS 0x989680 ;  /* 0x009896800000995d */ /* 0x004fea0003900000 */
[----:B------:R-:W2:Y:S02]  /*8240*/  @!P1 SYNCS.PHASECHK.TRANS64 P1, [R3+URZ], R0 ;  /* 0x00000000030095a7 */ /* 0x000ea4000802007f */
[----:B--2---:R-:W-:Y:S05]  /*8250*/  @!P1 BRA `(.L_x_21) ;  /* 0xfffffffc00f09947 */ /* 0x004fea000383ffff */
[----:B------:R-:W-:Y:S05]  /*8260*/  BRA `(.L_x_20) ;  /* 0xffffff94006c7947 */ /* 0x000fea000383ffff */
.L_x_26:
[----:B-1----:R1:W2:Y:S02]  /*8270*/  SYNCS.PHASECHK.TRANS64.TRYWAIT P1, [R5+URZ], R4 ;  /* 0x00000004050075a7 */ /* 0x0022a4000802017f */
[----:B--2---:R-:W-:Y:S05]  /*8280*/  @!P1 NANOSLEEP.SYNCS 0x989680 ;  /* 0x009896800000995d */ /* 0x004fea0003900000 */
[----:B------:R-:W2:Y:S02]  /*8290*/  @!P1 SYNCS.PHASECHK.TRANS64 P1, [R5+URZ], R4 ;  /* 0x00000004050095a7 */ /* 0x000ea4000802007f */
[----:B--2---:R-:W-:Y:S05]  /*82a0*/  @!P1 BRA `(.L_x_26) ;  /* 0xfffffffc00f09947 */ /* 0x004fea000383ffff */
[----:B------:R-:W-:Y:S05]  /*82b0*/  BRA `(.L_x_25) ;  /* 0xffffff9800487947 */ /* 0x000fea000383ffff */
.L_x_169:
[----:B------:R-:W-:Y:S01]  /*82c0*/  BSSY B1, `(.L_x_191) ;  /* 0x0000006000017945 */ /* 0x000fe20003800000 */
[----:B------:R-:W-:-:S07]  /*82d0*/  IMAD.MOV.U32 R15, RZ, RZ, -0x1 ;  /* 0xffffffffff0f7424 */ /* 0x000fce00078e00ff */
[----:B------:R-:W-:Y:S05]  /*82e0*/  WARPSYNC.COLLECTIVE R15, `(.L_x_192) ;  /* 0x000000000f0c7348 */ /* 0x000fea0003c00000 */
[----:B------:R-:W-:Y:S02]  /*82f0*/  ELECT P6, UR62, PT ;  /* 0x00000000003e782f */ /* 0x000fe400038c0000 */
[----:B------:R-:W-:Y:S01]  /*8300*/  MOV R14, UR62 ;  /* 0x0000003e000e7c02 */ /* 0x000fe20008000f00 */
[----:B------:R-:W-:Y:S10]  /*8310*/  ENDCOLLECTIVE ;  /* 0x000000000000791b */ /* 0x000ff40003800000 */
.L_x_192:
[----:B------:R-:W-:Y:S05]  /*8320*/  BSYNC B1 ;  /* 0x0000000000017941 */ /* 0x000fea0003800000 */
.L_x_191:
[----:B------:R-:W-:Y:S05]  /*8330*/  BRA `(.L_x_193) ;  /* 0xffffffec009c7947 */ /* 0x000fea000383ffff */
.L_x_172:
[----:B0-----:R0:W1:Y:S02]  /*8340*/  SYNCS.PHASECHK.TRANS64.TRYWAIT P0, [R21+URZ+0x38], R12 ;  /* 0x0000380c150075a7 */ /* 0x001064000800017f */
[----:B-1----:R-:W-:Y:S05]  /*8350*/  @!P0 NANOSLEEP.SYNCS 0x989680 ;  /* 0x009896800000895d */ /* 0x002fea0003900000 */
[----:B------:R-:W1:Y:S02]  /*8360*/  @!P0 SYNCS.PHASECHK.TRANS64 P0, [R21+URZ+0x38], R12 ;  /* 0x0000380c150085a7 */ /* 0x000e64000800007f */
[----:B-1----:R-:W-:Y:S05]  /*8370*/  @!P0 BRA `(.L_x_172) ;  /* 0xfffffffc00f08947 */ /* 0x002fea000383ffff */
[----:B------:R-:W-:Y:S05]  /*8380*/  BRA `(.L_x_194) ;  /* 0xffffffec00e07947 */ /* 0x000fea000383ffff */
.L_x_180:
[----:B------:R-:W-:Y:S01]  /*8390*/  BSSY B0, `(.L_x_195) ;  /* 0x0000006000007945 */ /* 0x000fe20003800000 */
[----:B------:R-:W-:-:S07]  /*83a0*/  IMAD.MOV.U32 R15, RZ, RZ, -0x1 ;  /* 0xffffffffff0f7424 */ /* 0x000fce00078e00ff */
[----:B------:R-:W-:Y:S05]  /*83b0*/  WARPSYNC.COLLECTIVE R15, `(.L_x_196) ;  /* 0x000000000f0c7348 */ /* 0x000fea0003c00000 */
[----:B------:R-:W-:Y:S02]  /*83c0*/  ELECT P6, UR62, PT ;  /* 0x00000000003e782f */ /* 0x000fe400038c0000 */
[----:B------:R-:W-:Y:S01]  /*83d0*/  MOV R14, UR62 ;  /* 0x0000003e000e7c02 */ /* 0x000fe20008000f00 */
[----:B------:R-:W-:Y:S10]  /*83e0*/  ENDCOLLECTIVE ;  /* 0x000000000000791b */ /* 0x000ff40003800000 */
.L_x_196:
[----:B------:R-:W-:Y:S05]  /*83f0*/  BSYNC B0 ;  /* 0x0000000000007941 */ /* 0x000fea0003800000 */
.L_x_195:
[----:B------:R-:W-:Y:S05]  /*8400*/  BRA `(.L_x_197) ;  /* 0xfffffff800647947 */ /* 0x000fea000383ffff */
.L_x_184:
[----:B0-----:R0:W1:Y:S02]  /*8410*/  SYNCS.PHASECHK.TRANS64.TRYWAIT P0, [R7+URZ], R4 ;  /* 0x00000004070075a7 */ /* 0x001064000800017f */
[----:B-1----:R-:W-:Y:S05]  /*8420*/  @!P0 NANOSLEEP.SYNCS 0x989680 ;  /* 0x009896800000895d */ /* 0x002fea0003900000 */
[----:B------:R-:W1:Y:S02]  /*8430*/  @!P0 SYNCS.PHASECHK.TRANS64 P0, [R7+URZ], R4 ;  /* 0x00000004070085a7 */ /* 0x000e64000800007f */
[----:B-1----:R-:W-:Y:S05]  /*8440*/  @!P0 BRA `(.L_x_184) ;  /* 0xfffffffc00f08947 */ /* 0x002fea000383ffff */
[----:B------:R-:W-:Y:S05]  /*8450*/  BRA `(.L_x_198) ;  /* 0xfffffff800a47947 */ /* 0x000fea000383ffff */
.L_x_185:
[----:B0-----:R0:W1:Y:S02]  /*8460*/  SYNCS.PHASECHK.TRANS64.TRYWAIT P0, [R8+URZ], R5 ;  /* 0x00000005080075a7 */ /* 0x001064000800017f */
[----:B-1----:R-:W-:Y:S05]  /*8470*/  @!P0 NANOSLEEP.SYNCS 0x989680 ;  /* 0x009896800000895d */ /* 0x002fea0003900000 */
[----:B------:R-:W1:Y:S02]  /*8480*/  @!P0 SYNCS.PHASECHK.TRANS64 P0, [R8+URZ], R5 ;  /* 0x00000005080085a7 */ /* 0x000e64000800007f */
[----:B-1----:R-:W-:Y:S05]  /*8490*/  @!P0 BRA `(.L_x_185) ;  /* 0xfffffffc00f08947 */ /* 0x002fea000383ffff */
[----:B------:R-:W-:Y:S05]  /*84a0*/  BRA `(.L_x_199) ;  /* 0xfffffff800b47947 */ /* 0x000fea000383ffff */
.L_x_186:
[----:B0-----:R0:W1:Y:S02]  /*84b0*/  SYNCS.PHASECHK.TRANS64.TRYWAIT P0, [R9+URZ], R4 ;  /* 0x00000004090075a7 */ /* 0x001064000800017f */
[----:B-1----:R-:W-:Y:S05]  /*84c0*/  @!P0 NANOSLEEP.SYNCS 0x989680 ;  /* 0x009896800000895d */ /* 0x002fea0003900000 */
[----:B------:R-:W1:Y:S02]  /*84d0*/  @!P0 SYNCS.PHASECHK.TRANS64 P0, [R9+URZ], R4 ;  /* 0x00000004090085a7 */ /* 0x000e64000800007f */
[----:B-1----:R-:W-:Y:S05]  /*84e0*/  @!P0 BRA `(.L_x_186) ;  /* 0xfffffffc00f08947 */ /* 0x002fea000383ffff */
[----:B------:R-:W-:Y:S05]  /*84f0*/  BRA `(.L_x_200) ;  /* 0xfffffff800c47947 */ /* 0x000fea000383ffff */
.L_x_187:
[----:B0-----:R0:W1:Y:S02]  /*8500*/  SYNCS.PHASECHK.TRANS64.TRYWAIT P0, [R8+URZ], R5 ;  /* 0x00000005080075a7 */ /* 0x001064000800017f */
[----:B-1----:R-:W-:Y:S05]  /*8510*/  @!P0 NANOSLEEP.SYNCS 0x989680 ;  /* 0x009896800000895d */ /* 0x002fea0003900000 */
[----:B------:R-:W1:Y:S02]  /*8520*/  @!P0 SYNCS.PHASECHK.TRANS64 P0, [R8+URZ], R5 ;  /* 0x00000005080085a7 */ /* 0x000e64000800007f */
[----:B-1----:R-:W-:Y:S05]  /*8530*/  @!P0 BRA `(.L_x_187) ;  /* 0xfffffffc00f08947 */ /* 0x002fea000383ffff */
[----:B------:R-:W-:Y:S05]  /*8540*/  BRA `(.L_x_201) ;  /* 0xfffffff800d47947 */ /* 0x000fea000383ffff */
.L_x_188:
[----:B0-----:R0:W1:Y:S02]  /*8550*/  SYNCS.PHASECHK.TRANS64.TRYWAIT P0, [R9+URZ], R4 ;  /* 0x00000004090075a7 */ /* 0x001064000800017f */
[----:B-1----:R-:W-:Y:S05]  /*8560*/  @!P0 NANOSLEEP.SYNCS 0x989680 ;  /* 0x009896800000895d */ /* 0x002fea0003900000 */
[----:B------:R-:W1:Y:S02]  /*8570*/  @!P0 SYNCS.PHASECHK.TRANS64 P0, [R9+URZ], R4 ;  /* 0x00000004090085a7 */ /* 0x000e64000800007f */
[----:B-1----:R-:W-:Y:S05]  /*8580*/  @!P0 BRA `(.L_x_188) ;  /* 0xfffffffc00f08947 */ /* 0x002fea000383ffff */
[----:B------:R-:W-:Y:S05]  /*8590*/  BRA `(.L_x_202) ;  /* 0xfffffff800e47947 */ /* 0x000fea000383ffff */
.L_x_189:
[----:B0-----:R0:W1:Y:S02]  /*85a0*/  SYNCS.PHASECHK.TRANS64.TRYWAIT P0, [R6+URZ], R5 ;  /* 0x00000005060075a7 */ /* 0x001064000800017f */
[----:B-1----:R-:W-:Y:S05]  /*85b0*/  @!P0 NANOSLEEP.SYNCS 0x989680 ;  /* 0x009896800000895d */ /* 0x002fea0003900000 */
[----:B------:R-:W1:Y:S02]  /*85c0*/  @!P0 SYNCS.PHASECHK.TRANS64 P0, [R6+URZ], R5 ;  /* 0x00000005060085a7 */ /* 0x000e64000800007f */
[----:B-1----:R-:W-:Y:S05]  /*85d0*/  @!P0 BRA `(.L_x_189) ;  /* 0xfffffffc00f08947 */ /* 0x002fea000383ffff */
[----:B------:R-:W-:Y:S05]  /*85e0*/  BRA `(.L_x_203) ;  /* 0xfffffff800ec7947 */ /* 0x000fea000383ffff */
.L_x_204:
[----:B------:R-:W-:-:S00]  /*85f0*/  BRA `(.L_x_204) ;  /* 0xfffffffc00fc7947 */ /* 0x000fc0000383ffff */
[----:B------:R-:W-:-:S00]  /*8600*/  NOP ;  /* 0x0000000000007918 */ /* 0x000fc00000000000 */
[----:B------:R-:W-:-:S00]  /*8610*/  NOP ;  /* 0x0000000000007918 */ /* 0x000fc00000000000 */
[----:B------:R-:W-:-:S00]  /*8620*/  NOP ;  /* 0x0000000000007918 */ /* 0x000fc00000000000 */
[----:B------:R-:W-:-:S00]  /*8630*/  NOP ;  /* 0x0000000000007918 */ /* 0x000fc00000000000 */
[----:B------:R-:W-:-:S00]  /*8640*/  NOP ;  /* 0x0000000000007918 */ /* 0x000fc00000000000 */
[----:B------:R-:W-:-:S00]  /*8650*/  NOP ;  /* 0x0000000000007918 */ /* 0x000fc00000000000 */
[----:B------:R-:W-:-:S00]  /*8660*/  NOP ;  /* 0x0000000000007918 */ /* 0x000fc00000000000 */
[----:B------:R-:W-:-:S00]  /*8670*/  NOP ;  /* 0x0000000000007918 */ /* 0x000fc00000000000 */
.L_x_205:


//--------------------- .nv.global.init           --------------------------
	.section	.nv.global.init,"aw",@progbits
.nv.global.init:
	.type		$str$22,@object
	.size		$str$22,($str$23 - $str$22)
$str$22:
        /*0000*/ 	.byte	0x6b, 0x5f, 0x74, 0x69, 0x6c, 0x65, 0x5f, 0x63, 0x6f, 0x75, 0x6e, 0x74, 0x20, 0x3e, 0x3d, 0x20
        /*0010*/ 	.byte	0x31, 0x00
	.type		$str$23,@object
	.size		$str$23,(__unnamed_1 - $str$23)
$str$23:
        /*0012*/ 	.byte	0x2f, 0x74, 0x6d, 0x70, 0x2f, 0x63, 0x75, 0x74, 0x6c, 0x61, 0x73, 0x73, 0x5f, 0x73, 0x77, 0x65
        /*0022*/ 	.byte	0x65, 0x70, 0x5f, 0x73, 0x72, 0x63, 0x2f, 0x69, 0x6e, 0x63, 0x6c, 0x75, 0x64, 0x65, 0x2f, 0x63
        /*0032*/ 	.byte	0x75, 0x74, 0x6c, 0x61, 0x73, 0x73, 0x2f, 0x67, 0x65, 0x6d, 0x6d, 0x2f, 0x63, 0x6f, 0x6c, 0x6c
        /*0042*/ 	.byte	0x65, 0x63, 0x74, 0x69, 0x76, 0x65, 0x2f, 0x73, 0x6d, 0x39, 0x30, 0x5f, 0x6d, 0x6d, 0x61, 0x5f
        /*0052*/ 	.byte	0x74, 0x6d, 0x61, 0x5f, 0x67, 0x6d, 0x6d, 0x61, 0x5f, 0x73, 0x73, 0x5f, 0x77, 0x61, 0x72, 0x70
        /*0062*/ 	.byte	0x73, 0x70, 0x65, 0x63, 0x69, 0x61, 0x6c, 0x69, 0x7a, 0x65, 0x64, 0x2e, 0x68, 0x70, 0x70, 0x00
	.type		__unnamed_1,@object
	.size		__unnamed_1,(.L_0 - __unnamed_1)
__unnamed_1:
        /*0072*/ 	.byte	0x76, 0x6f, 0x69, 0x64, 0x20, 0x63, 0x75, 0x74, 0x6c, 0x61, 0x73, 0x73, 0x3a, 0x3a, 0x67, 0x65
        /* <DEDUP_REMOVED lines=181> */
.L_0:


//--------------------- .nv.shared._ZN7cutlass13device_kernelINS_4gemm6kernel13GemmUniversalIN4cute5tupleIJiiiiEEENS1_10collective13CollectiveMmaINS1_34MainloopSm90TmaGmmaWarpSpecializedILi7ENS5_IJNS4_1CILi4EEENSA_ILi2EEENSA_ILi1EEEEEENS1_35KernelTmaWarpSpecializedCooperativeEEENS5_IJNSA_ILi128EEESH_NSA_ILi64EEEEEENS_6half_tENS5_IJSD_llEEESK_NS5_IJlSD_lEEENS4_8TiledMMAINS4_8MMA_AtomIJNS4_4SM904GMMA26MMA_64x128x16_F32F16F16_SSILNSQ_5MajorE1ELSS_0ELNSQ_7ScaleInE1ELST_1EEEEEENS4_6LayoutINS5_IJSC_SD_SD_EEENS5_IJSD_NSA_ILi0EEESY_EEEEENS5_IJNS4_10UnderscoreES11_S11_EEEEENS4_23SM90_TMA_LOAD_MULTICASTENS4_14ComposedLayoutINS4_7SwizzleILi3ELi4ELi3EEENS4_18smem_ptr_flag_bitsILi16EEENSW_INS5_IJSI_NSA_ILi8EEEEEENS5_IJSD_SI_EEEEEEEvNS4_8identityES14_NS15_IS17_S19_NSW_INS5_IJS1A_SI_EEENS5_IJSI_SD_EEEEEEEvS1F_EENS_8epilogue10collective6detail29Sm90TmaWarpSpecializedAdapterINS1M_15DefaultEpilogueISK_SM_SM_NS1L_6thread17LinearCombinationISK_Li1EffLNS1Q_9ScaleType4KindE0ELNS_15FloatRoundStyleE2ESK_EENS1_15EpilogueDefaultEEEEEvvEEEEvNT_6ParamsE --------------------------
	.section	.nv.shared._ZN7cutlass13device_kernelINS_4gemm6kernel13GemmUniversalIN4cute5tupleIJiiiiEEENS1_10collective13CollectiveMmaINS1_34MainloopSm90TmaGmmaWarpSpecializedILi7ENS5_IJNS4_1CILi4EEENSA_ILi2EEENSA_ILi1EEEEEENS1_35KernelTmaWarpSpecializedCooperativeEEENS5_IJNSA_ILi128EEESH_NSA_ILi64EEEEEENS_6half_tENS5_IJSD_llEEESK_NS5_IJlSD_lEEENS4_8TiledMMAINS4_8MMA_AtomIJNS4_4SM904GMMA26MMA_64x128x16_F32F16F16_SSILNSQ_5MajorE1ELSS_0ELNSQ_7ScaleInE1ELST_1EEEEEENS4_6LayoutINS5_IJSC_SD_SD_EEENS5_IJSD_NSA_ILi0EEESY_EEEEENS5_IJNS4_10UnderscoreES11_S11_EEEEENS4_23SM90_TMA_LOAD_MULTICASTENS4_14ComposedLayoutINS4_7SwizzleILi3ELi4ELi3EEENS4_18smem_ptr_flag_bitsILi16EEENSW_INS5_IJSI_NSA_ILi8EEEEEENS5_IJSD_SI_EEEEEEEvNS4_8identityES14_NS15_IS17_S19_NSW_INS5_IJS1A_SI_EEENS5_IJSI_SD_EEEEEEEvS1F_EENS_8epilogue10collective6detail29Sm90TmaWarpSpecializedAdapterINS1M_15DefaultEpilogueISK_SM_SM_NS1L_6thread17LinearCombinationISK_Li1EffLNS1Q_9ScaleType4KindE0ELNS_15FloatRoundStyleE2ESK_EENS1_15EpilogueDefaultEEEEEvvEEEEvNT_6ParamsE,"aw",@nobits
	.sectionflags	@""
	.align	16
	.zero		1024


//--------------------- .nv.shared.reserved.0     --------------------------
	.section	.nv.shared.reserved.0,"aw",@nobits
	.weak		__nv_reservedSMEM_offset_0_alias
	.size		__nv_reservedSMEM_offset_0_alias, 0, 0
	.other		__nv_reservedSMEM_offset_0_alias,@"STO_CUDA_RESERVED_SHARED STV_DEFAULT"
__nv_reservedSMEM_offset_0_alias:
	.zero		0


//--------------------- .nv.global                --------------------------
	.section	.nv.global,"aw",@nobits
.nv.global:
	.type		_ZN40_INTERNAL_2ec1fada_4_k_cu_eda3b3ad_246564cute1_E,@object
	.size		_ZN40_INTERNAL_2ec1fada_4_k_cu_eda3b3ad_246564cute1_E,(_ZN40_INTERNAL_2ec1fada_4_k_cu_eda3b3ad_246564cuda3std3__45__cpo6cbeginE - _ZN40_INTERNAL_2ec1fada_4_k_cu_eda3b3ad_246564cute1_E)
_ZN40_INTERNAL_2ec1fada_4_k_cu_eda3b3ad_246564cute1_E:
	.zero		1
	.type		_ZN40_INTERNAL_2ec1fada_4_k_cu_eda3b3ad_246564cuda3std3__45__cpo6cbeginE,@object
	.size		_ZN40_INTERNAL_2ec1fada_4_k_cu_eda3b3ad_246564cuda3std3__45__cpo6cbeginE,(_ZN40_INTERNAL_2ec1fada_4_k_cu_eda3b3ad_246564cuda3std3__48in_placeE - _ZN40_INTERNAL_2ec1fada_4_k_cu_eda3b3ad_246564cuda3std3__45__cpo6cbeginE)
_ZN40_INTERNAL_2ec1fada_4_k_cu_eda3b3ad_246564cuda3std3__45__cpo6cbeginE:
	.zero		1
	.type		_ZN40_INTERNAL_2ec1fada_4_k_cu_eda3b3ad_246564cuda3std3__48in_placeE,@object
	.size		_ZN40_INTERNAL_2ec1fada_4_k_cu_eda3b3ad_246564cuda3std3__48in_placeE,(_ZN40_INTERNAL_2ec1fada_4_k_cu_eda3b3ad_246564cuda3std6ranges3__45__cpo9iter_moveE - _ZN40_INTERNAL_2ec1fada_4_k_cu_eda3b3ad_246564cuda3std3__48in_placeE)
_ZN40_INTERNAL_2ec1fada_4_k_cu_eda3b3ad_246564cuda3std3__48in_placeE:
	.zero		1
	.type		_ZN40_INTERNAL_2ec1fada_4_k_cu_eda3b3ad_246564cuda3std6ranges3__45__cpo9iter_moveE,@object
	.size		_ZN40_INTERNAL_2ec1fada_4_k_cu_eda3b3ad_246564cuda3std6ranges3__45__cpo9iter_moveE,(_ZN40_INTERNAL_2ec1fada_4_k_cu_eda3b3ad_246564cuda3std3__45__cpo5beginE - _ZN40_INTERNAL_2ec1fada_4_k_cu_eda3b3ad_246564cuda3std6ranges3__45__cpo9iter_moveE)
_ZN40_INTERNAL_2ec1fada_4_k_cu_eda3b3ad_246564cuda3std6ranges3__45__cpo9iter_moveE:
	.zero		1
	.type		_ZN40_INTERNAL_2ec1fada_4_k_cu_eda3b3ad_246564cuda3std3__45__cpo5beginE,@object
	.size		_ZN40_INTERNAL_2ec1fada_4_k_cu_eda3b3ad_246564cuda3std3__45__cpo5beginE,(_ZN40_INTERNAL_2ec1fada_4_k_cu_eda3b3ad_246564cuda3std3__442_GLOBAL__N__2ec1fada_4_k_cu_eda3b3ad_246566ignoreE - _ZN40_INTERNAL_2ec1fada_4_k_cu_eda3b3ad_246564cuda3std3__45__cpo5beginE)
_ZN40_INTERNAL_2ec1fada_4_k_cu_eda3b3ad_246564cuda3std3__45__cpo5beginE:
	.zero		1
	.type		_ZN40_INTERNAL_2ec1fada_4_k_cu_eda3b3ad_246564cuda3std3__442_GLOBAL__N__2ec1fada_4_k_cu_eda3b3ad_246566ignoreE,@object
	.size		_ZN40_INTERNAL_2ec1fada_4_k_cu_eda3b3ad_246564cuda3std3__442_GLOBAL__N__2ec1fada_4_k_cu_eda3b3ad_246566ignoreE,(_ZN40_INTERNAL_2ec1fada_4_k_cu_eda3b3ad_246564cute7productE - _ZN40_INTERNAL_2ec1fada_4_k_cu_eda3b3ad_246564cuda3std3__442_GLOBAL__N__2ec1fada_4_k_cu_eda3b3ad_246566ignoreE)
_ZN40_INTERNAL_2ec1fada_4_k_cu_eda3b3ad_246564cuda3std3__442_GLOBAL__N__2ec1fada_4_k_cu_eda3b3ad_246566ignoreE:
	.zero		1
	.type		_ZN40_INTERNAL_2ec1fada_4_k_cu_eda3b3ad_246564cute7productE,@object
	.size		_ZN40_INTERNAL_2ec1fada_4_k_cu_eda3b3ad_246564cute7productE,(_ZN40_INTERNAL_2ec1fada_4_k_cu_eda3b3ad_246564cuda3std3__45__cpo3endE - _ZN40_INTERNAL_2ec1fada_4_k_cu_eda3b3ad_246564cute7productE)
_ZN40_INTERNAL_2ec1fada_4_k_cu_eda3b3ad_246564cute7productE:
	.zero		1
	.type		_ZN40_INTERNAL_2ec1fada_4_k_cu_eda3b3ad_246564cuda3std3__45__cpo3endE,@object
	.size		_ZN40_INTERNAL_2ec1fada_4_k_cu_eda3b3ad_246564cuda3std3__45__cpo3endE,(_ZN40_INTERNAL_2ec1fada_4_k_cu_eda3b3ad_246564cuda3std3__419piecewise_constructE - _ZN40_INTERNAL_2ec1fada_4_k_cu_eda3b3ad_246564cuda3std3__45__cpo3endE)
_ZN40_INTERNAL_2ec1fada_4_k_cu_eda3b3ad_246564cuda3std3__45__cpo3endE:
	.zero		1
	.type		_ZN40_INTERNAL_2ec1fada_4_k_cu_eda3b3ad_246564cuda3std3__419piecewise_constructE,@object
	.size		_ZN40_INTERNAL_2ec1fada_4_k_cu_eda3b3ad_246564cuda3std3__419piecewise_constructE,(_ZN40_INTERNAL_2ec1fada_4_k_cu_eda3b3ad_246564cuda3std3__45__cpo4cendE - _ZN40_INTERNAL_2ec1fada_4_k_cu_eda3b3ad_246564cuda3std3__419piecewise_constructE)
_ZN40_INTERNAL_2ec1fada_4_k_cu_eda3b3ad_246564cuda3std3__419piecewise_constructE:
	.zero		1
	.type		_ZN40_INTERNAL_2ec1fada_4_k_cu_eda3b3ad_246564cuda3std3__45__cpo4cendE,@object
	.size		_ZN40_INTERNAL_2ec1fada_4_k_cu_eda3b3ad_246564cuda3std3__45__cpo4cendE,(_ZN40_INTERNAL_2ec1fada_4_k_cu_eda3b3ad_246564cuda3std6ranges3__45__cpo4swapE - _ZN40_INTERNAL_2ec1fada_4_k_cu_eda3b3ad_246564cuda3std3__45__cpo4cendE)
_ZN40_INTERNAL_2ec1fada_4_k_cu_eda3b3ad_246564cuda3std3__45__cpo4cendE:
	.zero		1
	.type		_ZN40_INTERNAL_2ec1fada_4_k_cu_eda3b3ad_246564cuda3std6ranges3__45__cpo4swapE,@object
	.size		_ZN40_INTERNAL_2ec1fada_4_k_cu_eda3b3ad_246564cuda3std6ranges3__45__cpo4swapE,(.L_8 - _ZN40_INTERNAL_2ec1fada_4_k_cu_eda3b3ad_246564cuda3std6ranges3__45__cpo4swapE)
_ZN40_INTERNAL_2ec1fada_4_k_cu_eda3b3ad_246564cuda3std6ranges3__45__cpo4swapE:
	.zero		1
.L_8:


//--------------------- .nv.constant0._ZN7cutlass13device_kernelINS_4gemm6kernel13GemmUniversalIN4cute5tupleIJiiiiEEENS1_10collective13CollectiveMmaINS1_34MainloopSm90TmaGmmaWarpSpecializedILi7ENS5_IJNS4_1CILi4EEENSA_ILi2EEENSA_ILi1EEEEEENS1_35KernelTmaWarpSpecializedCooperativeEEENS5_IJNSA_ILi128EEESH_NSA_ILi64EEEEEENS_6half_tENS5_IJSD_llEEESK_NS5_IJlSD_lEEENS4_8TiledMMAINS4_8MMA_AtomIJNS4_4SM904GMMA26MMA_64x128x16_F32F16F16_SSILNSQ_5MajorE1ELSS_0ELNSQ_7ScaleInE1ELST_1EEEEEENS4_6LayoutINS5_IJSC_SD_SD_EEENS5_IJSD_NSA_ILi0EEESY_EEEEENS5_IJNS4_10UnderscoreES11_S11_EEEEENS4_23SM90_TMA_LOAD_MULTICASTENS4_14ComposedLayoutINS4_7SwizzleILi3ELi4ELi3EEENS4_18smem_ptr_flag_bitsILi16EEENSW_INS5_IJSI_NSA_ILi8EEEEEENS5_IJSD_SI_EEEEEEEvNS4_8identityES14_NS15_IS17_S19_NSW_INS5_IJS1A_SI_EEENS5_IJSI_SD_EEEEEEEvS1F_EENS_8epilogue10collective6detail29Sm90TmaWarpSpecializedAdapterINS1M_15DefaultEpilogueISK_SM_SM_NS1L_6thread17LinearCombinationISK_Li1EffLNS1Q_9ScaleType4KindE0ELNS_15FloatRoundStyleE2ESK_EENS1_15EpilogueDefaultEEEEEvvEEEEvNT_6ParamsE --------------------------
	.section	.nv.constant0._ZN7cutlass13device_kernelINS_4gemm6kernel13GemmUniversalIN4cute5tupleIJiiiiEEENS1_10collective13CollectiveMmaINS1_34MainloopSm90TmaGmmaWarpSpecializedILi7ENS5_IJNS4_1CILi4EEENSA_ILi2EEENSA_ILi1EEEEEENS1_35KernelTmaWarpSpecializedCooperativeEEENS5_IJNSA_ILi128EEESH_NSA_ILi64EEEEEENS_6half_tENS5_IJSD_llEEESK_NS5_IJlSD_lEEENS4_8TiledMMAINS4_8MMA_AtomIJNS4_4SM904GMMA26MMA_64x128x16_F32F16F16_SSILNSQ_5MajorE1ELSS_0ELNSQ_7ScaleInE1ELST_1EEEEEENS4_6LayoutINS5_IJSC_SD_SD_EEENS5_IJSD_NSA_ILi0EEESY_EEEEENS5_IJNS4_10UnderscoreES11_S11_EEEEENS4_23SM90_TMA_LOAD_MULTICASTENS4_14ComposedLayoutINS4_7SwizzleILi3ELi4ELi3EEENS4_18smem_ptr_flag_bitsILi16EEENSW_INS5_IJSI_NSA_ILi8EEEEEENS5_IJSD_SI_EEEEEEEvNS4_8identityES14_NS15_IS17_S19_NSW_INS5_IJS1A_SI_EEENS5_IJSI_SD_EEEEEEEvS1F_EENS_8epilogue10collective6detail29Sm90TmaWarpSpecializedAdapterINS1M_15DefaultEpilogueISK_SM_SM_NS1L_6thread17LinearCombinationISK_Li1EffLNS1Q_9ScaleType4KindE0ELNS_15FloatRoundStyleE2ESK_EENS1_15EpilogueDefaultEEEEEvvEEEEvNT_6ParamsE,"a",@progbits
	.sectionflags	@""
	.align	4
.nv.constant0._ZN7cutlass13device_kernelINS_4gemm6kernel13GemmUniversalIN4cute5tupleIJiiiiEEENS1_10collective13CollectiveMmaINS1_34MainloopSm90TmaGmmaWarpSpecializedILi7ENS5_IJNS4_1CILi4EEENSA_ILi2EEENSA_ILi1EEEEEENS1_35KernelTmaWarpSpecializedCooperativeEEENS5_IJNSA_ILi128EEESH_NSA_ILi64EEEEEENS_6half_tENS5_IJSD_llEEESK_NS5_IJlSD_lEEENS4_8TiledMMAINS4_8MMA_AtomIJNS4_4SM904GMMA26MMA_64x128x16_F32F16F16_SSILNSQ_5MajorE1ELSS_0ELNSQ_7ScaleInE1ELST_1EEEEEENS4_6LayoutINS5_IJSC_SD_SD_EEENS5_IJSD_NSA_ILi0EEESY_EEEEENS5_IJNS4_10UnderscoreES11_S11_EEEEENS4_23SM90_TMA_LOAD_MULTICASTENS4_14ComposedLayoutINS4_7SwizzleILi3ELi4ELi3EEENS4_18smem_ptr_flag_bitsILi16EEENSW_INS5_IJSI_NSA_ILi8EEEEEENS5_IJSD_SI_EEEEEEEvNS4_8identityES14_NS15_IS17_S19_NSW_INS5_IJS1A_SI_EEENS5_IJSI_SD_EEEEEEEvS1F_EENS_8epilogue10collective6detail29Sm90TmaWarpSpecializedAdapterINS1M_15DefaultEpilogueISK_SM_SM_NS1L_6thread17LinearCombinationISK_Li1EffLNS1Q_9ScaleType4KindE0ELNS_15FloatRoundStyleE2ESK_EENS1_15EpilogueDefaultEEEEEvvEEEEvNT_6ParamsE:
	.zero		1664


//--------------------- SYMBOLS --------------------------

	.type		.nv.reservedSmem.offset0,@object
	.size		.nv.reservedSmem.offset0,0x4
	.type		__assertfail,@function
